	.target	sm_100a

	.elftype	@"ET_EXEC"


//--------------------- .note.nv.tkinfo           --------------------------
	.section	.note.nv.tkinfo,"",@"SHT_NOTE"
	.sectionflags	@"SHF_NOTE_NV_TKINFO"
	.tkinfo
        /*0018*/ 	.word	0x00000002
        /*0030*/ 	.string	""
        /*0030*/ 	.string	"ptxas"
        /*0030*/ 	.string	"Cuda compilation tools, release 13.0, V13.0.88"
        /*0030*/ 	.string	"Build cuda_13.0.r13.0/compiler.36424714_0"
        /*0030*/ 	.string	"-arch sm_100a -m 64 "



//--------------------- .note.nv.cuinfo           --------------------------
	.section	.note.nv.cuinfo,"",@"SHT_NOTE"
	.sectionflags	@"SHF_NOTE_NV_CUINFO"
        /*0018*/ 	.short	0x0002
        /*001a*/ 	.short	0x0064
        /*001c*/ 	.short	0x0082
	.zero		2


//--------------------- .nv.info                  --------------------------
	.section	.nv.info,"",@"SHT_CUDA_INFO"
	.align	4


	//----- nvinfo : EIATTR_REGCOUNT
	.align		4
        /*0000*/ 	.byte	0x04, 0x2f
        /*0002*/ 	.short	(.L_16 - .L_15)
	.align		4
.L_15:
        /*0004*/ 	.word	index@(_ZN7cutlass13device_kernelINS_4gemm6kernel13GemmUniversalIN4cute5tupleIJiiiiEEENS1_10collective13CollectiveMmaINS1_35MainloopSm100TmaUmmaWarpSpecializedILi7ELi2ELi4ENS5_IJNS4_1CILi1EEESB_SB_EEEEENS5_IJNSA_ILi128EEENSA_ILi80EEESE_EEEaNS5_IJlSB_lEEEaSH_NS4_8TiledMMAINS4_8MMA_AtomIJNS4_15SM100_MMA_S8_SSIaaiLi128ELi80ELNS4_4UMMA5MajorE0ELSM_0ELNSL_8SaturateE0EEEEEENS4_6LayoutISC_NS5_IJNSA_ILi0EEESR_SR_EEEEENS5_IJNS4_10UnderscoreESU_SU_EEEEENS4_13SM90_TMA_LOADENS4_14ComposedLayoutINS4_7SwizzleILi3ELi4ELi3EEENS4_18smem_ptr_flag_bitsILi8EEENSQ_INS5_IJNSA_ILi8EEESE_EEENS5_IJSE_SB_EEEEEEEvNS4_8identityESX_S17_vS18_EENS_8epilogue10collective18CollectiveEpilogueINS1A_23Sm100TmaWarpSpecializedILi1ELi1ELi80ELb0ELb0EEEJSG_NS5_IJNSQ_ISE_SB_EENSQ_ISF_SB_EEEEEaSH_aSH_NS1A_6fusion15FusionCallbacksIS1E_NS1I_17LinearCombinationIaiaiLNS_15FloatRoundStyleE2EEESG_S1H_JEEENS4_5SM1004TMEM4LOAD26SM100_TMEM_LOAD_32dp32b16xESX_NSY_INSZ_ILi0ELi4ELi3EEES12_NSQ_INS5_IJS13_NSA_ILi16EEEEEENS5_IJS1T_SB_EEEEEEENS4_39AutoVectorizingCopyWithAssumedAlignmentILi128EEENS4_14SM90_TMA_STOREES1X_S1Z_S1Z_EEEvvEEEEvNT_6ParamsE)
        /*0008*/ 	.word	0x000000de


	//----- nvinfo : EIATTR_FRAME_SIZE
	.align		4
.L_16:
        /*000c*/ 	.byte	0x04, 0x11
        /*000e*/ 	.short	(.L_18 - .L_17)
	.align		4
.L_17:
        /*0010*/ 	.word	index@($__internal_2_$__cuda_sm10x_tcgen05_guardrail_trap_unallocated_columns_being_dealloced)
        /*0014*/ 	.word	0x00000000


	//----- nvinfo : EIATTR_FRAME_SIZE
	.align		4
.L_18:
        /*0018*/ 	.byte	0x04, 0x11
        /*001a*/ 	.short	(.L_20 - .L_19)
	.align		4
.L_19:
        /*001c*/ 	.word	index@($__internal_1_$__cuda_sm10x_tcgen05_guardrail_trap_phase_invalid_during_alloc)
        /*0020*/ 	.word	0x00000000


	//----- nvinfo : EIATTR_FRAME_SIZE
	.align		4
.L_20:
        /*0024*/ 	.byte	0x04, 0x11
        /*0026*/ 	.short	(.L_22 - .L_21)
	.align		4
.L_21:
        /*0028*/ 	.word	index@($__internal_0_$__cuda_sm10x_tcgen05_guardrail_trap_col_being_dealloced_not_returned_by_alloc)
        /*002c*/ 	.word	0x00000000


	//----- nvinfo : EIATTR_FRAME_SIZE
	.align		4
.L_22:
        /*0030*/ 	.byte	0x04, 0x11
        /*0032*/ 	.short	(.L_24 - .L_23)
	.align		4
.L_23:
        /*0034*/ 	.word	index@(_ZN7cutlass13device_kernelINS_4gemm6kernel13GemmUniversalIN4cute5tupleIJiiiiEEENS1_10collective13CollectiveMmaINS1_35MainloopSm100TmaUmmaWarpSpecializedILi7ELi2ELi4ENS5_IJNS4_1CILi1EEESB_SB_EEEEENS5_IJNSA_ILi128EEENSA_ILi80EEESE_EEEaNS5_IJlSB_lEEEaSH_NS4_8TiledMMAINS4_8MMA_AtomIJNS4_15SM100_MMA_S8_SSIaaiLi128ELi80ELNS4_4UMMA5MajorE0ELSM_0ELNSL_8SaturateE0EEEEEENS4_6LayoutISC_NS5_IJNSA_ILi0EEESR_SR_EEEEENS5_IJNS4_10UnderscoreESU_SU_EEEEENS4_13SM90_TMA_LOADENS4_14ComposedLayoutINS4_7SwizzleILi3ELi4ELi3EEENS4_18smem_ptr_flag_bitsILi8EEENSQ_INS5_IJNSA_ILi8EEESE_EEENS5_IJSE_SB_EEEEEEEvNS4_8identityESX_S17_vS18_EENS_8epilogue10collective18CollectiveEpilogueINS1A_23Sm100TmaWarpSpecializedILi1ELi1ELi80ELb0ELb0EEEJSG_NS5_IJNSQ_ISE_SB_EENSQ_ISF_SB_EEEEEaSH_aSH_NS1A_6fusion15FusionCallbacksIS1E_NS1I_17LinearCombinationIaiaiLNS_15FloatRoundStyleE2EEESG_S1H_JEEENS4_5SM1004TMEM4LOAD26SM100_TMEM_LOAD_32dp32b16xESX_NSY_INSZ_ILi0ELi4ELi3EEES12_NSQ_INS5_IJS13_NSA_ILi16EEEEEENS5_IJS1T_SB_EEEEEEENS4_39AutoVectorizingCopyWithAssumedAlignmentILi128EEENS4_14SM90_TMA_STOREES1X_S1Z_S1Z_EEEvvEEEEvNT_6ParamsE)
        /*0038*/ 	.word	0x00000000


	//----- nvinfo : EIATTR_MIN_STACK_SIZE
	.align		4
.L_24:
        /*003c*/ 	.byte	0x04, 0x12
        /*003e*/ 	.short	(.L_26 - .L_25)
	.align		4
.L_25:
        /*0040*/ 	.word	index@(_ZN7cutlass13device_kernelINS_4gemm6kernel13GemmUniversalIN4cute5tupleIJiiiiEEENS1_10collective13CollectiveMmaINS1_35MainloopSm100TmaUmmaWarpSpecializedILi7ELi2ELi4ENS5_IJNS4_1CILi1EEESB_SB_EEEEENS5_IJNSA_ILi128EEENSA_ILi80EEESE_EEEaNS5_IJlSB_lEEEaSH_NS4_8TiledMMAINS4_8MMA_AtomIJNS4_15SM100_MMA_S8_SSIaaiLi128ELi80ELNS4_4UMMA5MajorE0ELSM_0ELNSL_8SaturateE0EEEEEENS4_6LayoutISC_NS5_IJNSA_ILi0EEESR_SR_EEEEENS5_IJNS4_10UnderscoreESU_SU_EEEEENS4_13SM90_TMA_LOADENS4_14ComposedLayoutINS4_7SwizzleILi3ELi4ELi3EEENS4_18smem_ptr_flag_bitsILi8EEENSQ_INS5_IJNSA_ILi8EEESE_EEENS5_IJSE_SB_EEEEEEEvNS4_8identityESX_S17_vS18_EENS_8epilogue10collective18CollectiveEpilogueINS1A_23Sm100TmaWarpSpecializedILi1ELi1ELi80ELb0ELb0EEEJSG_NS5_IJNSQ_ISE_SB_EENSQ_ISF_SB_EEEEEaSH_aSH_NS1A_6fusion15FusionCallbacksIS1E_NS1I_17LinearCombinationIaiaiLNS_15FloatRoundStyleE2EEESG_S1H_JEEENS4_5SM1004TMEM4LOAD26SM100_TMEM_LOAD_32dp32b16xESX_NSY_INSZ_ILi0ELi4ELi3EEES12_NSQ_INS5_IJS13_NSA_ILi16EEEEEENS5_IJS1T_SB_EEEEEEENS4_39AutoVectorizingCopyWithAssumedAlignmentILi128EEENS4_14SM90_TMA_STOREES1X_S1Z_S1Z_EEEvvEEEEvNT_6ParamsE)
        /*0044*/ 	.word	0x00000000
.L_26:


//--------------------- .nv.compat                --------------------------
	.section	.nv.compat,"",@"SHT_CUDA_COMPAT_INFO"
	.align	4
        /*0000*/ 	.byte	0x02, 0x09, 0x01, 0x00, 0x02, 0x02, 0x03, 0x00, 0x02, 0x05, 0x06, 0x00, 0x03, 0x07, 0x01, 0x01
        /*0010*/ 	.byte	0x02, 0x03, 0x01, 0x00, 0x02, 0x06, 0x01, 0x00, 0x04, 0x0b, 0x08, 0x00, 0x01, 0x00, 0x00, 0x00
        /*0020*/ 	.byte	0x00, 0x00, 0x00, 0x00


//--------------------- .nv.info._ZN7cutlass13device_kernelINS_4gemm6kernel13GemmUniversalIN4cute5tupleIJiiiiEEENS1_10collective13CollectiveMmaINS1_35MainloopSm100TmaUmmaWarpSpecializedILi7ELi2ELi4ENS5_IJNS4_1CILi1EEESB_SB_EEEEENS5_IJNSA_ILi128EEENSA_ILi80EEESE_EEEaNS5_IJlSB_lEEEaSH_NS4_8TiledMMAINS4_8MMA_AtomIJNS4_15SM100_MMA_S8_SSIaaiLi128ELi80ELNS4_4UMMA5MajorE0ELSM_0ELNSL_8SaturateE0EEEEEENS4_6LayoutISC_NS5_IJNSA_ILi0EEESR_SR_EEEEENS5_IJNS4_10UnderscoreESU_SU_EEEEENS4_13SM90_TMA_LOADENS4_14ComposedLayoutINS4_7SwizzleILi3ELi4ELi3EEENS4_18smem_ptr_flag_bitsILi8EEENSQ_INS5_IJNSA_ILi8EEESE_EEENS5_IJSE_SB_EEEEEEEvNS4_8identityESX_S17_vS18_EENS_8epilogue10collective18CollectiveEpilogueINS1A_23Sm100TmaWarpSpecializedILi1ELi1ELi80ELb0ELb0EEEJSG_NS5_IJNSQ_ISE_SB_EENSQ_ISF_SB_EEEEEaSH_aSH_NS1A_6fusion15FusionCallbacksIS1E_NS1I_17LinearCombinationIaiaiLNS_15FloatRoundStyleE2EEESG_S1H_JEEENS4_5SM1004TMEM4LOAD26SM100_TMEM_LOAD_32dp32b16xESX_NSY_INSZ_ILi0ELi4ELi3EEES12_NSQ_INS5_IJS13_NSA_ILi16EEEEEENS5_IJS1T_SB_EEEEEEENS4_39AutoVectorizingCopyWithAssumedAlignmentILi128EEENS4_14SM90_TMA_STOREES1X_S1Z_S1Z_EEEvvEEEEvNT_6ParamsE --------------------------
	.section	.nv.info._ZN7cutlass13device_kernelINS_4gemm6kernel13GemmUniversalIN4cute5tupleIJiiiiEEENS1_10collective13CollectiveMmaINS1_35MainloopSm100TmaUmmaWarpSpecializedILi7ELi2ELi4ENS5_IJNS4_1CILi1EEESB_SB_EEEEENS5_IJNSA_ILi128EEENSA_ILi80EEESE_EEEaNS5_IJlSB_lEEEaSH_NS4_8TiledMMAINS4_8MMA_AtomIJNS4_15SM100_MMA_S8_SSIaaiLi128ELi80ELNS4_4UMMA5MajorE0ELSM_0ELNSL_8SaturateE0EEEEEENS4_6LayoutISC_NS5_IJNSA_ILi0EEESR_SR_EEEEENS5_IJNS4_10UnderscoreESU_SU_EEEEENS4_13SM90_TMA_LOADENS4_14ComposedLayoutINS4_7SwizzleILi3ELi4ELi3EEENS4_18smem_ptr_flag_bitsILi8EEENSQ_INS5_IJNSA_ILi8EEESE_EEENS5_IJSE_SB_EEEEEEEvNS4_8identityESX_S17_vS18_EENS_8epilogue10collective18CollectiveEpilogueINS1A_23Sm100TmaWarpSpecializedILi1ELi1ELi80ELb0ELb0EEEJSG_NS5_IJNSQ_ISE_SB_EENSQ_ISF_SB_EEEEEaSH_aSH_NS1A_6fusion15FusionCallbacksIS1E_NS1I_17LinearCombinationIaiaiLNS_15FloatRoundStyleE2EEESG_S1H_JEEENS4_5SM1004TMEM4LOAD26SM100_TMEM_LOAD_32dp32b16xESX_NSY_INSZ_ILi0ELi4ELi3EEES12_NSQ_INS5_IJS13_NSA_ILi16EEEEEENS5_IJS1T_SB_EEEEEEENS4_39AutoVectorizingCopyWithAssumedAlignmentILi128EEENS4_14SM90_TMA_STOREES1X_S1Z_S1Z_EEEvvEEEEvNT_6ParamsE,"",@"SHT_CUDA_INFO"
	.sectionflags	@""
	.align	4


	//----- nvinfo : EIATTR_CUDA_API_VERSION
	.align		4
        /*0000*/ 	.byte	0x04, 0x37
        /*0002*/ 	.short	(.L_28 - .L_27)
.L_27:
        /*0004*/ 	.word	0x00000082


	//----- nvinfo : EIATTR_KPARAM_INFO
	.align		4
.L_28:
        /*0008*/ 	.byte	0x04, 0x17
        /*000a*/ 	.short	(.L_30 - .L_29)
.L_29:
        /*000c*/ 	.word	0x00000000
        /*0010*/ 	.short	0x0000
        /*0012*/ 	.short	0x0000
        /*0014*/ 	.byte	0x00, 0xf0, 0x01, 0x20


	//----- nvinfo : EIATTR_AT_ENTRY_FRAGMENTS
	.align		4
.L_30:
        /*0018*/ 	.byte	0x04, 0x4f
        /*001a*/ 	.short	(.L_32 - .L_31)


	//   ....[0]....
.L_31:
        /*001c*/ 	.word	0x00000006


	//----- nvinfo : EIATTR_RESERVED_SMEM_USED
	.align		4
.L_32:
        /*0020*/ 	.byte	0x01, 0x41
	.zero		2


	//----- nvinfo : EIATTR_SPARSE_MMA_MASK
	.align		4
        /*0024*/ 	.byte	0x03, 0x50
        /*0026*/ 	.short	0x0000


	//----- nvinfo : EIATTR_TCGEN05_1CTA_USED
	.align		4
        /*0028*/ 	.byte	0x01, 0x51
	.zero		2


	//----- nvinfo : EIATTR_MAXREG_COUNT
	.align		4
        /*002c*/ 	.byte	0x03, 0x1b
        /*002e*/ 	.short	0x00ff


	//----- nvinfo : EIATTR_NUM_BARRIERS
	.align		4
        /*0030*/ 	.byte	0x02, 0x4c
        /*0032*/ 	.byte	0x07
	.zero		1


	//----- nvinfo : EIATTR_EXTERNS
	.align		4
        /*0034*/ 	.byte	0x04, 0x0f
        /*0036*/ 	.short	(.L_34 - .L_33)


	//   ....[0]....
	.align		4
.L_33:
        /*0038*/ 	.word	index@(__assertfail)


	//----- nvinfo : EIATTR_MERCURY_ISA_VERSION
	.align		4
.L_34:
        /*003c*/ 	.byte	0x03, 0x5f
        /*003e*/ 	.short	0x0101


	//----- nvinfo : EIATTR_INT_WARP_WIDE_INSTR_OFFSETS
	.align		4
        /*0040*/ 	.byte	0x04, 0x31
        /*0042*/ 	.short	(.L_36 - .L_35)


	//   ....[0]....
.L_35:
        /*0044*/ 	.word	0x00001dc0


	//   ....[1]....
        /*0048*/ 	.word	0x000039c0


	//   ....[2]....
        /*004c*/ 	.word	0x000039e0


	//   ....[3]....
        /*0050*/ 	.word	0x00003a10


	//   ....[4]....
        /*0054*/ 	.word	0x00004440


	//   ....[5]....
        /*0058*/ 	.word	0x000044d0


	//   ....[6]....
        /*005c*/ 	.word	0x00004500


	//   ....[7]....
        /*0060*/ 	.word	0x00004540


	//   ....[8]....
        /*0064*/ 	.word	0x000046c0


	//   ....[9]....
        /*0068*/ 	.word	0x000046e0


	//----- nvinfo : EIATTR_COOP_GROUP_MASK_REGIDS
	.align		4
.L_36:
        /*006c*/ 	.byte	0x04, 0x29
        /*006e*/ 	.short	(.L_38 - .L_37)


	//   ....[0]....
.L_37:
        /*0070*/ 	.word	0xffffffff


	//   ....[1]....
        /*0074*/ 	.word	0xffffffff


	//   ....[2]....
        /*0078*/ 	.word	0xffffffff


	//   ....[3]....
        /*007c*/ 	.word	0xffffffff


	//   ....[4]....
        /*0080*/ 	.word	0xffffffff


	//   ....[5]....
        /*0084*/ 	.word	0xffffffff


	//   ....[6]....
        /*0088*/ 	.word	0xffffffff


	//   ....[7]....
        /*008c*/ 	.word	0xffffffff


	//   ....[8]....
        /*0090*/ 	.word	0xffffffff


	//   ....[9]....
        /*0094*/ 	.word	0xffffffff


	//   ....[10]....
        /*0098*/ 	.word	0xffffffff


	//   ....[11]....
        /*009c*/ 	.word	0xffffffff


	//   ....[12]....
        /*00a0*/ 	.word	0xffffffff


	//----- nvinfo : EIATTR_COOP_GROUP_INSTR_OFFSETS
	.align		4
.L_38:
        /*00a4*/ 	.byte	0x04, 0x28
        /*00a6*/ 	.short	(.L_40 - .L_39)


	//   ....[0]....
.L_39:
        /*00a8*/ 	.word	0x00000090


	//   ....[1]....
        /*00ac*/ 	.word	0x000004b0


	//   ....[2]....
        /*00b0*/ 	.word	0x00000680


	//   ....[3]....
        /*00b4*/ 	.word	0x000007c0


	//   ....[4]....
        /*00b8*/ 	.word	0x000008c0


	//   ....[5]....
        /*00bc*/ 	.word	0x00000a30


	//   ....[6]....
        /*00c0*/ 	.word	0x00000bd0


	//   ....[7]....
        /*00c4*/ 	.word	0x00001ca0


	//   ....[8]....
        /*00c8*/ 	.word	0x00002c30


	//   ....[9]....
        /*00cc*/ 	.word	0x00002e40


	//   ....[10]....
        /*00d0*/ 	.word	0x00002e70


	//   ....[11]....
        /*00d4*/ 	.word	0x000038a0


	//   ....[12]....
        /*00d8*/ 	.word	0x00003ad0


	//----- nvinfo : EIATTR_VRC_CTA_INIT_COUNT
	.align		4
.L_40:
        /*00dc*/ 	.byte	0x02, 0x4a
        /*00de*/ 	.byte	0x80
	.zero		1


	//----- nvinfo : EIATTR_SYSCALL_OFFSETS
	.align		4
        /*00e0*/ 	.byte	0x04, 0x46
        /*00e2*/ 	.short	(.L_42 - .L_41)


	//   ....[0]....
.L_41:
        /*00e4*/ 	.word	0x000056e0


	//   ....[1]....
        /*00e8*/ 	.word	0x00005850


	//   ....[2]....
        /*00ec*/ 	.word	0x000059c0


	//   ....[3]....
        /*00f0*/ 	.word	0x00005b30


	//   ....[4]....
        /*00f4*/ 	.word	0x00005ca0


	//----- nvinfo : EIATTR_MBARRIER_INSTR_OFFSETS
	.align		4
.L_42:
        /*00f8*/ 	.byte	0x04, 0x39
        /*00fa*/ 	.short	(.L_44 - .L_43)


	//   ....[0]....
.L_43:
        /*00fc*/ 	.word	0x00000590
        /*0100*/ 	.word	0x000000ff
        /*0104*/ 	.word	0x00000000
        /*0108*/ 	.short	0x0100
        /*010a*/ 	.byte	0x05
	.zero		1


	//   ....[1]....
        /*010c*/ 	.word	0x000005a0
        /*0110*/ 	.word	0x000000ff
        /*0114*/ 	.word	0x00000038
        /*0118*/ 	.short	0x0100
        /*011a*/ 	.byte	0x05
	.zero		1


	//   ....[2]....
        /*011c*/ 	.word	0x000005b0
        /*0120*/ 	.word	0x000000ff
        /*0124*/ 	.word	0x00000008
        /*0128*/ 	.short	0x0100
        /*012a*/ 	.byte	0x05
	.zero		1


	//   ....[3]....
        /*012c*/ 	.word	0x000005c0
        /*0130*/ 	.word	0x000000ff
        /*0134*/ 	.word	0x00000040
        /*0138*/ 	.short	0x0100
        /*013a*/ 	.byte	0x05
	.zero		1


	//   ....[4]....
        /*013c*/ 	.word	0x000005d0
        /*0140*/ 	.word	0x000000ff
        /*0144*/ 	.word	0x00000010
        /*0148*/ 	.short	0x0100
        /*014a*/ 	.byte	0x05
	.zero		1


	//   ....[5]....
        /*014c*/ 	.word	0x000005e0
        /*0150*/ 	.word	0x000000ff
        /*0154*/ 	.word	0x00000048
        /*0158*/ 	.short	0x0100
        /*015a*/ 	.byte	0x05
	.zero		1


	//   ....[6]....
        /*015c*/ 	.word	0x000005f0
        /*0160*/ 	.word	0x000000ff
        /*0164*/ 	.word	0x00000018
        /*0168*/ 	.short	0x0100
        /*016a*/ 	.byte	0x05
	.zero		1


	//   ....[7]....
        /*016c*/ 	.word	0x00000600
        /*0170*/ 	.word	0x000000ff
        /*0174*/ 	.word	0x00000050
        /*0178*/ 	.short	0x0100
        /*017a*/ 	.byte	0x05
	.zero		1


	//   ....[8]....
        /*017c*/ 	.word	0x00000610
        /*0180*/ 	.word	0x000000ff
        /*0184*/ 	.word	0x00000020
        /*0188*/ 	.short	0x0100
        /*018a*/ 	.byte	0x05
	.zero		1


	//   ....[9]....
        /*018c*/ 	.word	0x00000620
        /*0190*/ 	.word	0x000000ff
        /*0194*/ 	.word	0x00000058
        /*0198*/ 	.short	0x0100
        /*019a*/ 	.byte	0x05
	.zero		1


	//   ....[10]....
        /*019c*/ 	.word	0x00000630
        /*01a0*/ 	.word	0x000000ff
        /*01a4*/ 	.word	0x00000028
        /*01a8*/ 	.short	0x0100
        /*01aa*/ 	.byte	0x05
	.zero		1


	//   ....[11]....
        /*01ac*/ 	.word	0x00000640
        /*01b0*/ 	.word	0x000000ff
        /*01b4*/ 	.word	0x00000060
        /*01b8*/ 	.short	0x0100
        /*01ba*/ 	.byte	0x05
	.zero		1


	//   ....[12]....
        /*01bc*/ 	.word	0x00000650
        /*01c0*/ 	.word	0x000000ff
        /*01c4*/ 	.word	0x00000030
        /*01c8*/ 	.short	0x0100
        /*01ca*/ 	.byte	0x05
	.zero		1


	//   ....[13]....
        /*01cc*/ 	.word	0x00000660
        /*01d0*/ 	.word	0x000000ff
        /*01d4*/ 	.word	0x00000068
        /*01d8*/ 	.short	0x0100
        /*01da*/ 	.byte	0x05
	.zero		1


	//   ....[14]....
        /*01dc*/ 	.word	0x00000790
        /*01e0*/ 	.word	0x000000ff
        /*01e4*/ 	.word	0x00000070
        /*01e8*/ 	.short	0x0100
        /*01ea*/ 	.byte	0x07
	.zero		1


	//   ....[15]....
        /*01ec*/ 	.word	0x000007a0
        /*01f0*/ 	.word	0x000000ff
        /*01f4*/ 	.word	0x00000078
        /*01f8*/ 	.short	0x0100
        /*01fa*/ 	.byte	0x07
	.zero		1


	//   ....[16]....
        /*01fc*/ 	.word	0x00000890
        /*0200*/ 	.word	0x000000ff
        /*0204*/ 	.word	0x00000080
        /*0208*/ 	.short	0x0100
        /*020a*/ 	.byte	0x05
	.zero		1


	//   ....[17]....
        /*020c*/ 	.word	0x000008a0
        /*0210*/ 	.word	0x000000ff
        /*0214*/ 	.word	0x00000088
        /*0218*/ 	.short	0x0100
        /*021a*/ 	.byte	0x05
	.zero		1


	//   ....[18]....
        /*021c*/ 	.word	0x000009e0
        /*0220*/ 	.word	0x000000ff
        /*0224*/ 	.word	0x00000090
        /*0228*/ 	.short	0x0100
        /*022a*/ 	.byte	0x05
	.zero		1


	//   ....[19]....
        /*022c*/ 	.word	0x000009f0
        /*0230*/ 	.word	0x000000ff
        /*0234*/ 	.word	0x000000a0
        /*0238*/ 	.short	0x0100
        /*023a*/ 	.byte	0x05
	.zero		1


	//   ....[20]....
        /*023c*/ 	.word	0x00000a00
        /*0240*/ 	.word	0x000000ff
        /*0244*/ 	.word	0x00000098
        /*0248*/ 	.short	0x0100
        /*024a*/ 	.byte	0x05
	.zero		1


	//   ....[21]....
        /*024c*/ 	.word	0x00000a10
        /*0250*/ 	.word	0x000000ff
        /*0254*/ 	.word	0x000000a8
        /*0258*/ 	.short	0x0100
        /*025a*/ 	.byte	0x05
	.zero		1


	//   ....[22]....
        /*025c*/ 	.word	0x00000b40
        /*0260*/ 	.word	0x000000ff
        /*0264*/ 	.word	0x000000b0
        /*0268*/ 	.short	0x0100
        /*026a*/ 	.byte	0x07
	.zero		1


	//   ....[23]....
        /*026c*/ 	.word	0x00000b50
        /*0270*/ 	.word	0x000000ff
        /*0274*/ 	.word	0x000000d0
        /*0278*/ 	.short	0x0100
        /*027a*/ 	.byte	0x07
	.zero		1


	//   ....[24]....
        /*027c*/ 	.word	0x00000b60
        /*0280*/ 	.word	0x000000ff
        /*0284*/ 	.word	0x000000b8
        /*0288*/ 	.short	0x0100
        /*028a*/ 	.byte	0x07
	.zero		1


	//   ....[25]....
        /*028c*/ 	.word	0x00000b70
        /*0290*/ 	.word	0x000000ff
        /*0294*/ 	.word	0x000000d8
        /*0298*/ 	.short	0x0100
        /*029a*/ 	.byte	0x07
	.zero		1


	//   ....[26]....
        /*029c*/ 	.word	0x00000b80
        /*02a0*/ 	.word	0x000000ff
        /*02a4*/ 	.word	0x000000c0
        /*02a8*/ 	.short	0x0100
        /*02aa*/ 	.byte	0x07
	.zero		1


	//   ....[27]....
        /*02ac*/ 	.word	0x00000b90
        /*02b0*/ 	.word	0x000000ff
        /*02b4*/ 	.word	0x000000e0
        /*02b8*/ 	.short	0x0100
        /*02ba*/ 	.byte	0x07
	.zero		1


	//   ....[28]....
        /*02bc*/ 	.word	0x00000ba0
        /*02c0*/ 	.word	0x000000ff
        /*02c4*/ 	.word	0x000000c8
        /*02c8*/ 	.short	0x0100
        /*02ca*/ 	.byte	0x07
	.zero		1


	//   ....[29]....
        /*02cc*/ 	.word	0x00000bb0
        /*02d0*/ 	.word	0x000000ff
        /*02d4*/ 	.word	0x000000e8
        /*02d8*/ 	.short	0x0100
        /*02da*/ 	.byte	0x07
	.zero		1


	//   ....[30]....
        /*02dc*/ 	.word	0x00000ca0
        /*02e0*/ 	.word	0x000000ff
        /*02e4*/ 	.word	0x000000f0
        /*02e8*/ 	.short	0x0100
        /*02ea*/ 	.byte	0x05
	.zero		1


	//   ....[31]....
        /*02ec*/ 	.word	0x00000cb0
        /*02f0*/ 	.word	0x000000ff
        /*02f4*/ 	.word	0x00000100
        /*02f8*/ 	.short	0x0100
        /*02fa*/ 	.byte	0x05
	.zero		1


	//   ....[32]....
        /*02fc*/ 	.word	0x00000cc0
        /*0300*/ 	.word	0x000000ff
        /*0304*/ 	.word	0x000000f8
        /*0308*/ 	.short	0x0100
        /*030a*/ 	.byte	0x05
	.zero		1


	//   ....[33]....
        /*030c*/ 	.word	0x00000cd0
        /*0310*/ 	.word	0x000000ff
        /*0314*/ 	.word	0x00000108
        /*0318*/ 	.short	0x0100
        /*031a*/ 	.byte	0x05
	.zero		1


	//   ....[34]....
        /*031c*/ 	.word	0x000015a0
        /*0320*/ 	.word	0x00000003
        /*0324*/ 	.word	0x00000100
        /*0328*/ 	.short	0x010a
        /*032a*/ 	.byte	0xff
	.zero		1


	//   ....[35]....
        /*032c*/ 	.word	0x000015d0
        /*0330*/ 	.word	0x00000003
        /*0334*/ 	.word	0x000000f0
        /*0338*/ 	.short	0x0101
        /*033a*/ 	.byte	0xff
	.zero		1


	//   ....[36]....
        /*033c*/ 	.word	0x000016a0
        /*0340*/ 	.word	0x000000ff
        /*0344*/ 	.word	0x00000038
        /*0348*/ 	.short	0x010a
        /*034a*/ 	.byte	0x05
	.zero		1


	//   ....[37]....
        /*034c*/ 	.word	0x00001740
        /*0350*/ 	.word	0x000000ff
        /*0354*/ 	.word	0x00000038
        /*0358*/ 	.short	0x010a
        /*035a*/ 	.byte	0x21
	.zero		1


	//   ....[38]....
        /*035c*/ 	.word	0x00001890
        /*0360*/ 	.word	0x000000ff
        /*0364*/ 	.word	0x00000038
        /*0368*/ 	.short	0x010a
        /*036a*/ 	.byte	0x08
	.zero		1


	//   ....[39]....
        /*036c*/ 	.word	0x000019a0
        /*0370*/ 	.word	0x000000ff
        /*0374*/ 	.word	0x00000088
        /*0378*/ 	.short	0x0101
        /*037a*/ 	.byte	0x04
	.zero		1


	//   ....[40]....
        /*037c*/ 	.word	0x000019c0
        /*0380*/ 	.word	0x000000ff
        /*0384*/ 	.word	0x00000038
        /*0388*/ 	.short	0x010a
        /*038a*/ 	.byte	0x05
	.zero		1


	//   ....[41]....
        /*038c*/ 	.word	0x00001a40
        /*0390*/ 	.word	0x000000ff
        /*0394*/ 	.word	0x00000038
        /*0398*/ 	.short	0x010a
        /*039a*/ 	.byte	0x11
	.zero		1


	//   ....[42]....
        /*039c*/ 	.word	0x00001b90
        /*03a0*/ 	.word	0x000000ff
        /*03a4*/ 	.word	0x00000038
        /*03a8*/ 	.short	0x010a
        /*03aa*/ 	.byte	0x08
	.zero		1


	//   ....[43]....
        /*03ac*/ 	.word	0x00001cd0
        /*03b0*/ 	.word	0x00000002
        /*03b4*/ 	.word	0x00000090
        /*03b8*/ 	.short	0x010a
        /*03ba*/ 	.byte	0xff
	.zero		1


	//   ....[44]....
        /*03bc*/ 	.word	0x00001d90
        /*03c0*/ 	.word	0x00000002
        /*03c4*/ 	.word	0x00000000
        /*03c8*/ 	.short	0x0101
        /*03ca*/ 	.byte	0xff
	.zero		1


	//   ....[45]....
        /*03cc*/ 	.word	0x000022f0
        /*03d0*/ 	.word	0x000000ff
        /*03d4*/ 	.word	0x00000000
        /*03d8*/ 	.short	0x010a
        /*03da*/ 	.byte	0x05
	.zero		1


	//   ....[46]....
        /*03dc*/ 	.word	0x00002380
        /*03e0*/ 	.word	0x000000ff
        /*03e4*/ 	.word	0x00000000
        /*03e8*/ 	.short	0x010a
        /*03ea*/ 	.byte	0x05
	.zero		1


	//   ....[47]....
        /*03ec*/ 	.word	0x00002410
        /*03f0*/ 	.word	0x000000ff
        /*03f4*/ 	.word	0x00000000
        /*03f8*/ 	.short	0x010a
        /*03fa*/ 	.byte	0x05
	.zero		1


	//   ....[48]....
        /*03fc*/ 	.word	0x000024a0
        /*0400*/ 	.word	0x000000ff
        /*0404*/ 	.word	0x00000000
        /*0408*/ 	.short	0x010a
        /*040a*/ 	.byte	0x05
	.zero		1


	//   ....[49]....
        /*040c*/ 	.word	0x00002530
        /*0410*/ 	.word	0x000000ff
        /*0414*/ 	.word	0x00000000
        /*0418*/ 	.short	0x010a
        /*041a*/ 	.byte	0x05
	.zero		1


	//   ....[50]....
        /*041c*/ 	.word	0x000025c0
        /*0420*/ 	.word	0x000000ff
        /*0424*/ 	.word	0x00000000
        /*0428*/ 	.short	0x010a
        /*042a*/ 	.byte	0x05
	.zero		1


	//   ....[51]....
        /*042c*/ 	.word	0x00002660
        /*0430*/ 	.word	0x00000000
        /*0434*/ 	.word	0x00000000
        /*0438*/ 	.short	0x010a
        /*043a*/ 	.byte	0xff
	.zero		1


	//   ....[52]....
        /*043c*/ 	.word	0x00002780
        /*0440*/ 	.word	0x00000002
        /*0444*/ 	.word	0x000000f0
        /*0448*/ 	.short	0x010a
        /*044a*/ 	.byte	0xff
	.zero		1


	//   ....[53]....
        /*044c*/ 	.word	0x000027e0
        /*0450*/ 	.word	0x00000004
        /*0454*/ 	.word	0x00000000
        /*0458*/ 	.short	0x0101
        /*045a*/ 	.byte	0xff
	.zero		1


	//   ....[54]....
        /*045c*/ 	.word	0x00002800
        /*0460*/ 	.word	0x000000ff
        /*0464*/ 	.word	0x000000a0
        /*0468*/ 	.short	0x010a
        /*046a*/ 	.byte	0x05
	.zero		1


	//   ....[55]....
        /*046c*/ 	.word	0x00002920
        /*0470*/ 	.word	0x00000002
        /*0474*/ 	.word	0x00000090
        /*0478*/ 	.short	0x010a
        /*047a*/ 	.byte	0xff
	.zero		1


	//   ....[56]....
        /*047c*/ 	.word	0x00002a30
        /*0480*/ 	.word	0x00000002
        /*0484*/ 	.word	0x00000000
        /*0488*/ 	.short	0x0101
        /*048a*/ 	.byte	0xff
	.zero		1


	//   ....[57]....
        /*048c*/ 	.word	0x00002ac0
        /*0490*/ 	.word	0x000000ff
        /*0494*/ 	.word	0x000000a0
        /*0498*/ 	.short	0x0106
        /*049a*/ 	.byte	0x05
	.zero		1


	//   ....[58]....
        /*049c*/ 	.word	0x00002ae0
        /*04a0*/ 	.word	0x000000ff
        /*04a4*/ 	.word	0x000000a0
        /*04a8*/ 	.short	0x010a
        /*04aa*/ 	.byte	0x05
	.zero		1


	//   ....[59]....
        /*04ac*/ 	.word	0x00002b70
        /*04b0*/ 	.word	0x000000ff
        /*04b4*/ 	.word	0x000000a0
        /*04b8*/ 	.short	0x0106
        /*04ba*/ 	.byte	0x04
	.zero		1


	//   ....[60]....
        /*04bc*/ 	.word	0x00002bb0
        /*04c0*/ 	.word	0x00000000
        /*04c4*/ 	.word	0x000000a0
        /*04c8*/ 	.short	0x010a
        /*04ca*/ 	.byte	0xff
	.zero		1


	//   ....[61]....
        /*04cc*/ 	.word	0x000030f0
        /*04d0*/ 	.word	0x00000000
        /*04d4*/ 	.word	0x00000090
        /*04d8*/ 	.short	0x010a
        /*04da*/ 	.byte	0xff
	.zero		1


	//   ....[62]....
        /*04dc*/ 	.word	0x00003200
        /*04e0*/ 	.word	0x00000003
        /*04e4*/ 	.word	0x00000000
        /*04e8*/ 	.short	0x0101
        /*04ea*/ 	.byte	0xff
	.zero		1


	//   ....[63]....
        /*04ec*/ 	.word	0x00003210
        /*04f0*/ 	.word	0x000000ff
        /*04f4*/ 	.word	0x00000000
        /*04f8*/ 	.short	0x010a
        /*04fa*/ 	.byte	0x05
	.zero		1


	//   ....[64]....
        /*04fc*/ 	.word	0x00003230
        /*0500*/ 	.word	0x000000ff
        /*0504*/ 	.word	0x000000d0
        /*0508*/ 	.short	0x010a
        /*050a*/ 	.byte	0x0e
	.zero		1


	//   ....[65]....
        /*050c*/ 	.word	0x00003300
        /*0510*/ 	.word	0x000000ff
        /*0514*/ 	.word	0x00000000
        /*0518*/ 	.short	0x010a
        /*051a*/ 	.byte	0x07
	.zero		1


	//   ....[66]....
        /*051c*/ 	.word	0x00003430
        /*0520*/ 	.word	0x000000ff
        /*0524*/ 	.word	0x00000000
        /*0528*/ 	.short	0x010a
        /*052a*/ 	.byte	0x13
	.zero		1


	//   ....[67]....
        /*052c*/ 	.word	0x000036d0
        /*0530*/ 	.word	0x000000ff
        /*0534*/ 	.word	0x00000000
        /*0538*/ 	.short	0x010a
        /*053a*/ 	.byte	0x05
	.zero		1


	//   ....[68]....
        /*053c*/ 	.word	0x00003760
        /*0540*/ 	.word	0x000000ff
        /*0544*/ 	.word	0x00000000
        /*0548*/ 	.short	0x010a
        /*054a*/ 	.byte	0x05
	.zero		1


	//   ....[69]....
        /*054c*/ 	.word	0x000037f0
        /*0550*/ 	.word	0x000000ff
        /*0554*/ 	.word	0x00000000
        /*0558*/ 	.short	0x010a
        /*055a*/ 	.byte	0x05
	.zero		1


	//   ....[70]....
        /*055c*/ 	.word	0x00003880
        /*0560*/ 	.word	0x000000ff
        /*0564*/ 	.word	0x00000000
        /*0568*/ 	.short	0x010a
        /*056a*/ 	.byte	0x06
	.zero		1


	//   ....[71]....
        /*056c*/ 	.word	0x00003cc0
        /*0570*/ 	.word	0x00000000
        /*0574*/ 	.word	0x00000090
        /*0578*/ 	.short	0x010a
        /*057a*/ 	.byte	0xff
	.zero		1


	//   ....[72]....
        /*057c*/ 	.word	0x00003db0
        /*0580*/ 	.word	0x00000000
        /*0584*/ 	.word	0x00000000
        /*0588*/ 	.short	0x0101
        /*058a*/ 	.byte	0xff
	.zero		1


	//   ....[73]....
        /*058c*/ 	.word	0x000040d0
        /*0590*/ 	.word	0x000000ff
        /*0594*/ 	.word	0x00000088
        /*0598*/ 	.short	0x010a
        /*059a*/ 	.byte	0x07
	.zero		1


	//   ....[74]....
        /*059c*/ 	.word	0x00004250
        /*05a0*/ 	.word	0x000000ff
        /*05a4*/ 	.word	0x00000078
        /*05a8*/ 	.short	0x010a
        /*05aa*/ 	.byte	0x07
	.zero		1


	//   ....[75]....
        /*05ac*/ 	.word	0x00004710
        /*05b0*/ 	.word	0x000000ff
        /*05b4*/ 	.word	0x00000070
        /*05b8*/ 	.short	0x010b
        /*05ba*/ 	.byte	0x07
	.zero		1


	//   ....[76]....
        /*05bc*/ 	.word	0x00004740
        /*05c0*/ 	.word	0x000000ff
        /*05c4*/ 	.word	0x00000000
        /*05c8*/ 	.short	0x0101
        /*05ca*/ 	.byte	0x25
	.zero		1


	//   ....[77]....
        /*05cc*/ 	.word	0x00004790
        /*05d0*/ 	.word	0x00000000
        /*05d4*/ 	.word	0x00000078
        /*05d8*/ 	.short	0x010a
        /*05da*/ 	.byte	0xff
	.zero		1


	//   ....[78]....
        /*05dc*/ 	.word	0x000049f0
        /*05e0*/ 	.word	0x00000000
        /*05e4*/ 	.word	0x00000090
        /*05e8*/ 	.short	0x010a
        /*05ea*/ 	.byte	0xff
	.zero		1


	//   ....[79]....
        /*05ec*/ 	.word	0x00004ac0
        /*05f0*/ 	.word	0x00000000
        /*05f4*/ 	.word	0x00000000
        /*05f8*/ 	.short	0x0101
        /*05fa*/ 	.byte	0xff
	.zero		1


	//   ....[80]....
        /*05fc*/ 	.word	0x000051e0
        /*0600*/ 	.word	0x000000ff
        /*0604*/ 	.word	0x00000070
        /*0608*/ 	.short	0x010a
        /*060a*/ 	.byte	0x2c
	.zero		1


	//   ....[81]....
        /*060c*/ 	.word	0x00005250
        /*0610*/ 	.word	0x000000ff
        /*0614*/ 	.word	0x000000b0
        /*0618*/ 	.short	0x010a
        /*061a*/ 	.byte	0x32
	.zero		1


	//   ....[82]....
        /*061c*/ 	.word	0x00005300
        /*0620*/ 	.word	0x000000ff
        /*0624*/ 	.word	0x00000070
        /*0628*/ 	.short	0x010a
        /*062a*/ 	.byte	0x2c
	.zero		1


	//   ....[83]....
        /*062c*/ 	.word	0x00005550
        /*0630*/ 	.word	0x000000ff
        /*0634*/ 	.word	0x00000000
        /*0638*/ 	.short	0x0101
        /*063a*/ 	.byte	0x04
	.zero		1


	//   ....[84]....
        /*063c*/ 	.word	0x000055c0
        /*0640*/ 	.word	0x000000ff
        /*0644*/ 	.word	0x000000b0
        /*0648*/ 	.short	0x010a
        /*064a*/ 	.byte	0x32
	.zero		1


	//   ....[85]....
        /*064c*/ 	.word	0x00006eb0
        /*0650*/ 	.word	0x000000ff
        /*0654*/ 	.word	0x00000000
        /*0658*/ 	.short	0x0101
        /*065a*/ 	.byte	0x05
	.zero		1


	//   ....[86]....
        /*065c*/ 	.word	0x00007640
        /*0660*/ 	.word	0x00000003
        /*0664*/ 	.word	0x00000100
        /*0668*/ 	.short	0x010a
        /*066a*/ 	.byte	0xff
	.zero		1


	//   ....[87]....
        /*066c*/ 	.word	0x000076a0
        /*0670*/ 	.word	0x00000002
        /*0674*/ 	.word	0x00000038
        /*0678*/ 	.short	0x010a
        /*067a*/ 	.byte	0xff
	.zero		1


	//   ....[88]....
        /*067c*/ 	.word	0x00007700
        /*0680*/ 	.word	0x00000002
        /*0684*/ 	.word	0x00000038
        /*0688*/ 	.short	0x010a
        /*068a*/ 	.byte	0xff
	.zero		1


	//   ....[89]....
        /*068c*/ 	.word	0x00007750
        /*0690*/ 	.word	0x00000002
        /*0694*/ 	.word	0x00000090
        /*0698*/ 	.short	0x010a
        /*069a*/ 	.byte	0xff
	.zero		1


	//   ....[90]....
        /*069c*/ 	.word	0x000077b0
        /*06a0*/ 	.word	0x00000000
        /*06a4*/ 	.word	0x00000000
        /*06a8*/ 	.short	0x010a
        /*06aa*/ 	.byte	0xff
	.zero		1


	//   ....[91]....
        /*06ac*/ 	.word	0x00007810
        /*06b0*/ 	.word	0x00000000
        /*06b4*/ 	.word	0x00000000
        /*06b8*/ 	.short	0x010a
        /*06ba*/ 	.byte	0xff
	.zero		1


	//   ....[92]....
        /*06bc*/ 	.word	0x00007870
        /*06c0*/ 	.word	0x00000000
        /*06c4*/ 	.word	0x00000000
        /*06c8*/ 	.short	0x010a
        /*06ca*/ 	.byte	0xff
	.zero		1


	//   ....[93]....
        /*06cc*/ 	.word	0x000078d0
        /*06d0*/ 	.word	0x00000000
        /*06d4*/ 	.word	0x00000000
        /*06d8*/ 	.short	0x010a
        /*06da*/ 	.byte	0xff
	.zero		1


	//   ....[94]....
        /*06dc*/ 	.word	0x00007930
        /*06e0*/ 	.word	0x00000000
        /*06e4*/ 	.word	0x00000000
        /*06e8*/ 	.short	0x010a
        /*06ea*/ 	.byte	0xff
	.zero		1


	//   ....[95]....
        /*06ec*/ 	.word	0x00007990
        /*06f0*/ 	.word	0x00000000
        /*06f4*/ 	.word	0x00000000
        /*06f8*/ 	.short	0x010a
        /*06fa*/ 	.byte	0xff
	.zero		1


	//   ....[96]....
        /*06fc*/ 	.word	0x000079e0
        /*0700*/ 	.word	0x00000002
        /*0704*/ 	.word	0x000000f0
        /*0708*/ 	.short	0x010a
        /*070a*/ 	.byte	0xff
	.zero		1


	//   ....[97]....
        /*070c*/ 	.word	0x00007a40
        /*0710*/ 	.word	0x00000002
        /*0714*/ 	.word	0x000000a0
        /*0718*/ 	.short	0x010a
        /*071a*/ 	.byte	0xff
	.zero		1


	//   ....[98]....
        /*071c*/ 	.word	0x00007a90
        /*0720*/ 	.word	0x00000002
        /*0724*/ 	.word	0x00000090
        /*0728*/ 	.short	0x010a
        /*072a*/ 	.byte	0xff
	.zero		1


	//   ....[99]....
        /*072c*/ 	.word	0x00007af0
        /*0730*/ 	.word	0x00000000
        /*0734*/ 	.word	0x000000a0
        /*0738*/ 	.short	0x010a
        /*073a*/ 	.byte	0xff
	.zero		1


	//   ....[100]....
        /*073c*/ 	.word	0x00007b40
        /*0740*/ 	.word	0x00000000
        /*0744*/ 	.word	0x00000090
        /*0748*/ 	.short	0x010a
        /*074a*/ 	.byte	0xff
	.zero		1


	//   ....[101]....
        /*074c*/ 	.word	0x00007ba0
        /*0750*/ 	.word	0x00000003
        /*0754*/ 	.word	0x000000d0
        /*0758*/ 	.short	0x010a
        /*075a*/ 	.byte	0xff
	.zero		1


	//   ....[102]....
        /*075c*/ 	.word	0x00007c00
        /*0760*/ 	.word	0x00000000
        /*0764*/ 	.word	0x00000000
        /*0768*/ 	.short	0x010a
        /*076a*/ 	.byte	0xff
	.zero		1


	//   ....[103]....
        /*076c*/ 	.word	0x00007c60
        /*0770*/ 	.word	0x00000000
        /*0774*/ 	.word	0x00000000
        /*0778*/ 	.short	0x010a
        /*077a*/ 	.byte	0xff
	.zero		1


	//   ....[104]....
        /*077c*/ 	.word	0x00007cc0
        /*0780*/ 	.word	0x00000000
        /*0784*/ 	.word	0x00000000
        /*0788*/ 	.short	0x010a
        /*078a*/ 	.byte	0xff
	.zero		1


	//   ....[105]....
        /*078c*/ 	.word	0x00007d20
        /*0790*/ 	.word	0x00000000
        /*0794*/ 	.word	0x00000000
        /*0798*/ 	.short	0x010a
        /*079a*/ 	.byte	0xff
	.zero		1


	//   ....[106]....
        /*079c*/ 	.word	0x00007d80
        /*07a0*/ 	.word	0x00000000
        /*07a4*/ 	.word	0x00000000
        /*07a8*/ 	.short	0x010a
        /*07aa*/ 	.byte	0xff
	.zero		1


	//   ....[107]....
        /*07ac*/ 	.word	0x00007dd0
        /*07b0*/ 	.word	0x00000000
        /*07b4*/ 	.word	0x00000090
        /*07b8*/ 	.short	0x010a
        /*07ba*/ 	.byte	0xff
	.zero		1


	//   ....[108]....
        /*07bc*/ 	.word	0x00007e30
        /*07c0*/ 	.word	0x00000000
        /*07c4*/ 	.word	0x00000088
        /*07c8*/ 	.short	0x010a
        /*07ca*/ 	.byte	0xff
	.zero		1


	//   ....[109]....
        /*07cc*/ 	.word	0x00007e90
        /*07d0*/ 	.word	0x00000003
        /*07d4*/ 	.word	0x00000078
        /*07d8*/ 	.short	0x010a
        /*07da*/ 	.byte	0xff
	.zero		1


	//   ....[110]....
        /*07dc*/ 	.word	0x00007ee0
        /*07e0*/ 	.word	0x00000000
        /*07e4*/ 	.word	0x00000090
        /*07e8*/ 	.short	0x010a
        /*07ea*/ 	.byte	0xff
	.zero		1


	//   ....[111]....
        /*07ec*/ 	.word	0x00007f40
        /*07f0*/ 	.word	0x00000000
        /*07f4*/ 	.word	0x00000070
        /*07f8*/ 	.short	0x010a
        /*07fa*/ 	.byte	0xff
	.zero		1


	//   ....[112]....
        /*07fc*/ 	.word	0x00007fa0
        /*0800*/ 	.word	0x00000003
        /*0804*/ 	.word	0x000000b0
        /*0808*/ 	.short	0x010a
        /*080a*/ 	.byte	0xff
	.zero		1


	//----- nvinfo : EIATTR_NUM_MBARRIERS
	.align		4
.L_44:
        /*080c*/ 	.byte	0x03, 0x38
        /*080e*/ 	.short	0x0022


	//----- nvinfo : EIATTR_EXIT_INSTR_OFFSETS
	.align		4
        /*0810*/ 	.byte	0x04, 0x1c
        /*0812*/ 	.short	(.L_46 - .L_45)


	//   ....[0]....
.L_45:
        /*0814*/ 	.word	0x00002690


	//   ....[1]....
        /*0818*/ 	.word	0x00002b80


	//   ....[2]....
        /*081c*/ 	.word	0x00002be0


	//   ....[3]....
        /*0820*/ 	.word	0x00003ae0


	//   ....[4]....
        /*0824*/ 	.word	0x000047c0


	//   ....[5]....
        /*0828*/ 	.word	0x00004800


	//   ....[6]....
        /*082c*/ 	.word	0x00007630


	//----- nvinfo : EIATTR_MAX_THREADS
	.align		4
.L_46:
        /*0830*/ 	.byte	0x04, 0x05
        /*0832*/ 	.short	(.L_48 - .L_47)
.L_47:
        /*0834*/ 	.word	0x00000100
        /*0838*/ 	.word	0x00000001
        /*083c*/ 	.word	0x00000001


	//----- nvinfo : EIATTR_CRS_STACK_SIZE
	.align		4
.L_48:
        /*0840*/ 	.byte	0x04, 0x1e
        /*0842*/ 	.short	(.L_50 - .L_49)
.L_49:
        /*0844*/ 	.word	0x00000000


	//----- nvinfo : EIATTR_CBANK_PARAM_SIZE
	.align		4
.L_50:
        /*0848*/ 	.byte	0x03, 0x19
        /*084a*/ 	.short	0x0800


	//----- nvinfo : EIATTR_PARAM_CBANK
	.align		4
        /*084c*/ 	.byte	0x04, 0x0a
        /*084e*/ 	.short	(.L_52 - .L_51)
	.align		4
.L_51:
        /*0850*/ 	.word	index@(.nv.constant0._ZN7cutlass13device_kernelINS_4gemm6kernel13GemmUniversalIN4cute5tupleIJiiiiEEENS1_10collective13CollectiveMmaINS1_35MainloopSm100TmaUmmaWarpSpecializedILi7ELi2ELi4ENS5_IJNS4_1CILi1EEESB_SB_EEEEENS5_IJNSA_ILi128EEENSA_ILi80EEESE_EEEaNS5_IJlSB_lEEEaSH_NS4_8TiledMMAINS4_8MMA_AtomIJNS4_15SM100_MMA_S8_SSIaaiLi128ELi80ELNS4_4UMMA5MajorE0ELSM_0ELNSL_8SaturateE0EEEEEENS4_6LayoutISC_NS5_IJNSA_ILi0EEESR_SR_EEEEENS5_IJNS4_10UnderscoreESU_SU_EEEEENS4_13SM90_TMA_LOADENS4_14ComposedLayoutINS4_7SwizzleILi3ELi4ELi3EEENS4_18smem_ptr_flag_bitsILi8EEENSQ_INS5_IJNSA_ILi8EEESE_EEENS5_IJSE_SB_EEEEEEEvNS4_8identityESX_S17_vS18_EENS_8epilogue10collective18CollectiveEpilogueINS1A_23Sm100TmaWarpSpecializedILi1ELi1ELi80ELb0ELb0EEEJSG_NS5_IJNSQ_ISE_SB_EENSQ_ISF_SB_EEEEEaSH_aSH_NS1A_6fusion15FusionCallbacksIS1E_NS1I_17LinearCombinationIaiaiLNS_15FloatRoundStyleE2EEESG_S1H_JEEENS4_5SM1004TMEM4LOAD26SM100_TMEM_LOAD_32dp32b16xESX_NSY_INSZ_ILi0ELi4ELi3EEES12_NSQ_INS5_IJS13_NSA_ILi16EEEEEENS5_IJS1T_SB_EEEEEEENS4_39AutoVectorizingCopyWithAssumedAlignmentILi128EEENS4_14SM90_TMA_STOREES1X_S1Z_S1Z_EEEvvEEEEvNT_6ParamsE)
        /*0854*/ 	.short	0x0380
        /*0856*/ 	.short	0x0800


	//----- nvinfo : EIATTR_SW_WAR
	.align		4
.L_52:
        /*0858*/ 	.byte	0x04, 0x36
        /*085a*/ 	.short	(.L_54 - .L_53)
.L_53:
        /*085c*/ 	.word	0x00000008
.L_54:


//--------------------- .nv.callgraph             --------------------------
	.section	.nv.callgraph,"",@"SHT_CUDA_CALLGRAPH"
	.align	4
	.sectionentsize	8
	.align		4
        /*0000*/ 	.word	0x00000000
	.align		4
        /*0004*/ 	.word	0xffffffff
	.align		4
        /*0008*/ 	.word	index@(_ZN7cutlass13device_kernelINS_4gemm6kernel13GemmUniversalIN4cute5tupleIJiiiiEEENS1_10collective13CollectiveMmaINS1_35MainloopSm100TmaUmmaWarpSpecializedILi7ELi2ELi4ENS5_IJNS4_1CILi1EEESB_SB_EEEEENS5_IJNSA_ILi128EEENSA_ILi80EEESE_EEEaNS5_IJlSB_lEEEaSH_NS4_8TiledMMAINS4_8MMA_AtomIJNS4_15SM100_MMA_S8_SSIaaiLi128ELi80ELNS4_4UMMA5MajorE0ELSM_0ELNSL_8SaturateE0EEEEEENS4_6LayoutISC_NS5_IJNSA_ILi0EEESR_SR_EEEEENS5_IJNS4_10UnderscoreESU_SU_EEEEENS4_13SM90_TMA_LOADENS4_14ComposedLayoutINS4_7SwizzleILi3ELi4ELi3EEENS4_18smem_ptr_flag_bitsILi8EEENSQ_INS5_IJNSA_ILi8EEESE_EEENS5_IJSE_SB_EEEEEEEvNS4_8identityESX_S17_vS18_EENS_8epilogue10collective18CollectiveEpilogueINS1A_23Sm100TmaWarpSpecializedILi1ELi1ELi80ELb0ELb0EEEJSG_NS5_IJNSQ_ISE_SB_EENSQ_ISF_SB_EEEEEaSH_aSH_NS1A_6fusion15FusionCallbacksIS1E_NS1I_17LinearCombinationIaiaiLNS_15FloatRoundStyleE2EEESG_S1H_JEEENS4_5SM1004TMEM4LOAD26SM100_TMEM_LOAD_32dp32b16xESX_NSY_INSZ_ILi0ELi4ELi3EEES12_NSQ_INS5_IJS13_NSA_ILi16EEEEEENS5_IJS1T_SB_EEEEEEENS4_39AutoVectorizingCopyWithAssumedAlignmentILi128EEENS4_14SM90_TMA_STOREES1X_S1Z_S1Z_EEEvvEEEEvNT_6ParamsE)
	.align		4
        /*000c*/ 	.word	index@(__assertfail)
	.align		4
        /*0010*/ 	.word	0x00000000
	.align		4
        /*0014*/ 	.word	0xfffffffe
	.align		4
        /*0018*/ 	.word	0x00000000
	.align		4
        /*001c*/ 	.word	0xfffffffd
	.align		4
        /*0020*/ 	.word	0x00000000
	.align		4
        /*0024*/ 	.word	0xfffffffc


//--------------------- .nv.constant4             --------------------------
	.section	.nv.constant4,"a",@progbits
	.align	8
	.align		8
.nv.constant4:
        /*0000*/ 	.dword	__assertfail
	.align		8
        /*0008*/ 	.dword	__unnamed_1
	.align		8
        /*0010*/ 	.dword	_ZN40_INTERNAL_72b9b49c_4_k_cu_224b7eed_269714cuda3std3__45__cpo5beginE
	.align		8
        /*0018*/ 	.dword	_ZN40_INTERNAL_72b9b49c_4_k_cu_224b7eed_269714cuda3std3__45__cpo3endE
	.align		8
        /*0020*/ 	.dword	_ZN40_INTERNAL_72b9b49c_4_k_cu_224b7eed_269714cuda3std3__45__cpo6cbeginE
	.align		8
        /*0028*/ 	.dword	_ZN40_INTERNAL_72b9b49c_4_k_cu_224b7eed_269714cuda3std3__45__cpo4cendE
	.align		8
        /*0030*/ 	.dword	_ZN40_INTERNAL_72b9b49c_4_k_cu_224b7eed_269714cuda3std3__442_GLOBAL__N__72b9b49c_4_k_cu_224b7eed_269716ignoreE
	.align		8
        /*0038*/ 	.dword	_ZN40_INTERNAL_72b9b49c_4_k_cu_224b7eed_269714cuda3std3__419piecewise_constructE
	.align		8
        /*0040*/ 	.dword	_ZN40_INTERNAL_72b9b49c_4_k_cu_224b7eed_269714cuda3std3__48in_placeE
	.align		8
        /*0048*/ 	.dword	_ZN40_INTERNAL_72b9b49c_4_k_cu_224b7eed_269714cuda3std6ranges3__45__cpo4swapE
	.align		8
        /*0050*/ 	.dword	_ZN40_INTERNAL_72b9b49c_4_k_cu_224b7eed_269714cuda3std6ranges3__45__cpo9iter_moveE
	.align		8
        /*0058*/ 	.dword	_ZN40_INTERNAL_72b9b49c_4_k_cu_224b7eed_269714cute7productE
	.align		8
        /*0060*/ 	.dword	_ZN40_INTERNAL_72b9b49c_4_k_cu_224b7eed_269714cute1_E
	.align		8
        /*0068*/ 	.dword	$str$25
	.align		8
        /*0070*/ 	.dword	$str$26


//--------------------- .text._ZN7cutlass13device_kernelINS_4gemm6kernel13GemmUniversalIN4cute5tupleIJiiiiEEENS1_10collective13CollectiveMmaINS1_35MainloopSm100TmaUmmaWarpSpecializedILi7ELi2ELi4ENS5_IJNS4_1CILi1EEESB_SB_EEEEENS5_IJNSA_ILi128EEENSA_ILi80EEESE_EEEaNS5_IJlSB_lEEEaSH_NS4_8TiledMMAINS4_8MMA_AtomIJNS4_15SM100_MMA_S8_SSIaaiLi128ELi80ELNS4_4UMMA5MajorE0ELSM_0ELNSL_8SaturateE0EEEEEENS4_6LayoutISC_NS5_IJNSA_ILi0EEESR_SR_EEEEENS5_IJNS4_10UnderscoreESU_SU_EEEEENS4_13SM90_TMA_LOADENS4_14ComposedLayoutINS4_7SwizzleILi3ELi4ELi3EEENS4_18smem_ptr_flag_bitsILi8EEENSQ_INS5_IJNSA_ILi8EEESE_EEENS5_IJSE_SB_EEEEEEEvNS4_8identityESX_S17_vS18_EENS_8epilogue10collective18CollectiveEpilogueINS1A_23Sm100TmaWarpSpecializedILi1ELi1ELi80ELb0ELb0EEEJSG_NS5_IJNSQ_ISE_SB_EENSQ_ISF_SB_EEEEEaSH_aSH_NS1A_6fusion15FusionCallbacksIS1E_NS1I_17LinearCombinationIaiaiLNS_15FloatRoundStyleE2EEESG_S1H_JEEENS4_5SM1004TMEM4LOAD26SM100_TMEM_LOAD_32dp32b16xESX_NSY_INSZ_ILi0ELi4ELi3EEES12_NSQ_INS5_IJS13_NSA_ILi16EEEEEENS5_IJS1T_SB_EEEEEEENS4_39AutoVectorizingCopyWithAssumedAlignmentILi128EEENS4_14SM90_TMA_STOREES1X_S1Z_S1Z_EEEvvEEEEvNT_6ParamsE --------------------------
	.section	.text._ZN7cutlass13device_kernelINS_4gemm6kernel13GemmUniversalIN4cute5tupleIJiiiiEEENS1_10collective13CollectiveMmaINS1_35MainloopSm100TmaUmmaWarpSpecializedILi7ELi2ELi4ENS5_IJNS4_1CILi1EEESB_SB_EEEEENS5_IJNSA_ILi128EEENSA_ILi80EEESE_EEEaNS5_IJlSB_lEEEaSH_NS4_8TiledMMAINS4_8MMA_AtomIJNS4_15SM100_MMA_S8_SSIaaiLi128ELi80ELNS4_4UMMA5MajorE0ELSM_0ELNSL_8SaturateE0EEEEEENS4_6LayoutISC_NS5_IJNSA_ILi0EEESR_SR_EEEEENS5_IJNS4_10UnderscoreESU_SU_EEEEENS4_13SM90_TMA_LOADENS4_14ComposedLayoutINS4_7SwizzleILi3ELi4ELi3EEENS4_18smem_ptr_flag_bitsILi8EEENSQ_INS5_IJNSA_ILi8EEESE_EEENS5_IJSE_SB_EEEEEEEvNS4_8identityESX_S17_vS18_EENS_8epilogue10collective18CollectiveEpilogueINS1A_23Sm100TmaWarpSpecializedILi1ELi1ELi80ELb0ELb0EEEJSG_NS5_IJNSQ_ISE_SB_EENSQ_ISF_SB_EEEEEaSH_aSH_NS1A_6fusion15FusionCallbacksIS1E_NS1I_17LinearCombinationIaiaiLNS_15FloatRoundStyleE2EEESG_S1H_JEEENS4_5SM1004TMEM4LOAD26SM100_TMEM_LOAD_32dp32b16xESX_NSY_INSZ_ILi0ELi4ELi3EEES12_NSQ_INS5_IJS13_NSA_ILi16EEEEEENS5_IJS1T_SB_EEEEEEENS4_39AutoVectorizingCopyWithAssumedAlignmentILi128EEENS4_14SM90_TMA_STOREES1X_S1Z_S1Z_EEEvvEEEEvNT_6ParamsE,"ax",@progbits
	.align	128
.text._ZN7cutlass13device_kernelINS_4gemm6kernel13GemmUniversalIN4cute5tupleIJiiiiEEENS1_10collective13CollectiveMmaINS1_35MainloopSm100TmaUmmaWarpSpecializedILi7ELi2ELi4ENS5_IJNS4_1CILi1EEESB_SB_EEEEENS5_IJNSA_ILi128EEENSA_ILi80EEESE_EEEaNS5_IJlSB_lEEEaSH_NS4_8TiledMMAINS4_8MMA_AtomIJNS4_15SM100_MMA_S8_SSIaaiLi128ELi80ELNS4_4UMMA5MajorE0ELSM_0ELNSL_8SaturateE0EEEEEENS4_6LayoutISC_NS5_IJNSA_ILi0EEESR_SR_EEEEENS5_IJNS4_10UnderscoreESU_SU_EEEEENS4_13SM90_TMA_LOADENS4_14ComposedLayoutINS4_7SwizzleILi3ELi4ELi3EEENS4_18smem_ptr_flag_bitsILi8EEENSQ_INS5_IJNSA_ILi8EEESE_EEENS5_IJSE_SB_EEEEEEEvNS4_8identityESX_S17_vS18_EENS_8epilogue10collective18CollectiveEpilogueINS1A_23Sm100TmaWarpSpecializedILi1ELi1ELi80ELb0ELb0EEEJSG_NS5_IJNSQ_ISE_SB_EENSQ_ISF_SB_EEEEEaSH_aSH_NS1A_6fusion15FusionCallbacksIS1E_NS1I_17LinearCombinationIaiaiLNS_15FloatRoundStyleE2EEESG_S1H_JEEENS4_5SM1004TMEM4LOAD26SM100_TMEM_LOAD_32dp32b16xESX_NSY_INSZ_ILi0ELi4ELi3EEES12_NSQ_INS5_IJS13_NSA_ILi16EEEEEENS5_IJS1T_SB_EEEEEEENS4_39AutoVectorizingCopyWithAssumedAlignmentILi128EEENS4_14SM90_TMA_STOREES1X_S1Z_S1Z_EEEvvEEEEvNT_6ParamsE:
        .type           _ZN7cutlass13device_kernelINS_4gemm6kernel13GemmUniversalIN4cute5tupleIJiiiiEEENS1_10collective13CollectiveMmaINS1_35MainloopSm100TmaUmmaWarpSpecializedILi7ELi2ELi4ENS5_IJNS4_1CILi1EEESB_SB_EEEEENS5_IJNSA_ILi128EEENSA_ILi80EEESE_EEEaNS5_IJlSB_lEEEaSH_NS4_8TiledMMAINS4_8MMA_AtomIJNS4_15SM100_MMA_S8_SSIaaiLi128ELi80ELNS4_4UMMA5MajorE0ELSM_0ELNSL_8SaturateE0EEEEEENS4_6LayoutISC_NS5_IJNSA_ILi0EEESR_SR_EEEEENS5_IJNS4_10UnderscoreESU_SU_EEEEENS4_13SM90_TMA_LOADENS4_14ComposedLayoutINS4_7SwizzleILi3ELi4ELi3EEENS4_18smem_ptr_flag_bitsILi8EEENSQ_INS5_IJNSA_ILi8EEESE_EEENS5_IJSE_SB_EEEEEEEvNS4_8identityESX_S17_vS18_EENS_8epilogue10collective18CollectiveEpilogueINS1A_23Sm100TmaWarpSpecializedILi1ELi1ELi80ELb0ELb0EEEJSG_NS5_IJNSQ_ISE_SB_EENSQ_ISF_SB_EEEEEaSH_aSH_NS1A_6fusion15FusionCallbacksIS1E_NS1I_17LinearCombinationIaiaiLNS_15FloatRoundStyleE2EEESG_S1H_JEEENS4_5SM1004TMEM4LOAD26SM100_TMEM_LOAD_32dp32b16xESX_NSY_INSZ_ILi0ELi4ELi3EEES12_NSQ_INS5_IJS13_NSA_ILi16EEEEEENS5_IJS1T_SB_EEEEEEENS4_39AutoVectorizingCopyWithAssumedAlignmentILi128EEENS4_14SM90_TMA_STOREES1X_S1Z_S1Z_EEEvvEEEEvNT_6ParamsE,@function
        .size           _ZN7cutlass13device_kernelINS_4gemm6kernel13GemmUniversalIN4cute5tupleIJiiiiEEENS1_10collective13CollectiveMmaINS1_35MainloopSm100TmaUmmaWarpSpecializedILi7ELi2ELi4ENS5_IJNS4_1CILi1EEESB_SB_EEEEENS5_IJNSA_ILi128EEENSA_ILi80EEESE_EEEaNS5_IJlSB_lEEEaSH_NS4_8TiledMMAINS4_8MMA_AtomIJNS4_15SM100_MMA_S8_SSIaaiLi128ELi80ELNS4_4UMMA5MajorE0ELSM_0ELNSL_8SaturateE0EEEEEENS4_6LayoutISC_NS5_IJNSA_ILi0EEESR_SR_EEEEENS5_IJNS4_10UnderscoreESU_SU_EEEEENS4_13SM90_TMA_LOADENS4_14ComposedLayoutINS4_7SwizzleILi3ELi4ELi3EEENS4_18smem_ptr_flag_bitsILi8EEENSQ_INS5_IJNSA_ILi8EEESE_EEENS5_IJSE_SB_EEEEEEEvNS4_8identityESX_S17_vS18_EENS_8epilogue10collective18CollectiveEpilogueINS1A_23Sm100TmaWarpSpecializedILi1ELi1ELi80ELb0ELb0EEEJSG_NS5_IJNSQ_ISE_SB_EENSQ_ISF_SB_EEEEEaSH_aSH_NS1A_6fusion15FusionCallbacksIS1E_NS1I_17LinearCombinationIaiaiLNS_15FloatRoundStyleE2EEESG_S1H_JEEENS4_5SM1004TMEM4LOAD26SM100_TMEM_LOAD_32dp32b16xESX_NSY_INSZ_ILi0ELi4ELi3EEES12_NSQ_INS5_IJS13_NSA_ILi16EEEEEENS5_IJS1T_SB_EEEEEEENS4_39AutoVectorizingCopyWithAssumedAlignmentILi128EEENS4_14SM90_TMA_STOREES1X_S1Z_S1Z_EEEvvEEEEvNT_6ParamsE,(.L_x_138 - _ZN7cutlass13device_kernelINS_4gemm6kernel13GemmUniversalIN4cute5tupleIJiiiiEEENS1_10collective13CollectiveMmaINS1_35MainloopSm100TmaUmmaWarpSpecializedILi7ELi2ELi4ENS5_IJNS4_1CILi1EEESB_SB_EEEEENS5_IJNSA_ILi128EEENSA_ILi80EEESE_EEEaNS5_IJlSB_lEEEaSH_NS4_8TiledMMAINS4_8MMA_AtomIJNS4_15SM100_MMA_S8_SSIaaiLi128ELi80ELNS4_4UMMA5MajorE0ELSM_0ELNSL_8SaturateE0EEEEEENS4_6LayoutISC_NS5_IJNSA_ILi0EEESR_SR_EEEEENS5_IJNS4_10UnderscoreESU_SU_EEEEENS4_13SM90_TMA_LOADENS4_14ComposedLayoutINS4_7SwizzleILi3ELi4ELi3EEENS4_18smem_ptr_flag_bitsILi8EEENSQ_INS5_IJNSA_ILi8EEESE_EEENS5_IJSE_SB_EEEEEEEvNS4_8identityESX_S17_vS18_EENS_8epilogue10collective18CollectiveEpilogueINS1A_23Sm100TmaWarpSpecializedILi1ELi1ELi80ELb0ELb0EEEJSG_NS5_IJNSQ_ISE_SB_EENSQ_ISF_SB_EEEEEaSH_aSH_NS1A_6fusion15FusionCallbacksIS1E_NS1I_17LinearCombinationIaiaiLNS_15FloatRoundStyleE2EEESG_S1H_JEEENS4_5SM1004TMEM4LOAD26SM100_TMEM_LOAD_32dp32b16xESX_NSY_INSZ_ILi0ELi4ELi3EEES12_NSQ_INS5_IJS13_NSA_ILi16EEEEEENS5_IJS1T_SB_EEEEEEENS4_39AutoVectorizingCopyWithAssumedAlignmentILi128EEENS4_14SM90_TMA_STOREES1X_S1Z_S1Z_EEEvvEEEEvNT_6ParamsE)
        .other          _ZN7cutlass13device_kernelINS_4gemm6kernel13GemmUniversalIN4cute5tupleIJiiiiEEENS1_10collective13CollectiveMmaINS1_35MainloopSm100TmaUmmaWarpSpecializedILi7ELi2ELi4ENS5_IJNS4_1CILi1EEESB_SB_EEEEENS5_IJNSA_ILi128EEENSA_ILi80EEESE_EEEaNS5_IJlSB_lEEEaSH_NS4_8TiledMMAINS4_8MMA_AtomIJNS4_15SM100_MMA_S8_SSIaaiLi128ELi80ELNS4_4UMMA5MajorE0ELSM_0ELNSL_8SaturateE0EEEEEENS4_6LayoutISC_NS5_IJNSA_ILi0EEESR_SR_EEEEENS5_IJNS4_10UnderscoreESU_SU_EEEEENS4_13SM90_TMA_LOADENS4_14ComposedLayoutINS4_7SwizzleILi3ELi4ELi3EEENS4_18smem_ptr_flag_bitsILi8EEENSQ_INS5_IJNSA_ILi8EEESE_EEENS5_IJSE_SB_EEEEEEEvNS4_8identityESX_S17_vS18_EENS_8epilogue10collective18CollectiveEpilogueINS1A_23Sm100TmaWarpSpecializedILi1ELi1ELi80ELb0ELb0EEEJSG_NS5_IJNSQ_ISE_SB_EENSQ_ISF_SB_EEEEEaSH_aSH_NS1A_6fusion15FusionCallbacksIS1E_NS1I_17LinearCombinationIaiaiLNS_15FloatRoundStyleE2EEESG_S1H_JEEENS4_5SM1004TMEM4LOAD26SM100_TMEM_LOAD_32dp32b16xESX_NSY_INSZ_ILi0ELi4ELi3EEES12_NSQ_INS5_IJS13_NSA_ILi16EEEEEENS5_IJS1T_SB_EEEEEEENS4_39AutoVectorizingCopyWithAssumedAlignmentILi128EEENS4_14SM90_TMA_STOREES1X_S1Z_S1Z_EEEvvEEEEvNT_6ParamsE,@"STO_CUDA_ENTRY STV_DEFAULT"
_ZN7cutlass13device_kernelINS_4gemm6kernel13GemmUniversalIN4cute5tupleIJiiiiEEENS1_10collective13CollectiveMmaINS1_35MainloopSm100TmaUmmaWarpSpecializedILi7ELi2ELi4ENS5_IJNS4_1CILi1EEESB_SB_EEEEENS5_IJNSA_ILi128EEENSA_ILi80EEESE_EEEaNS5_IJlSB_lEEEaSH_NS4_8TiledMMAINS4_8MMA_AtomIJNS4_15SM100_MMA_S8_SSIaaiLi128ELi80ELNS4_4UMMA5MajorE0ELSM_0ELNSL_8SaturateE0EEEEEENS4_6LayoutISC_NS5_IJNSA_ILi0EEESR_SR_EEEEENS5_IJNS4_10UnderscoreESU_SU_EEEEENS4_13SM90_TMA_LOADENS4_14ComposedLayoutINS4_7SwizzleILi3ELi4ELi3EEENS4_18smem_ptr_flag_bitsILi8EEENSQ_INS5_IJNSA_ILi8EEESE_EEENS5_IJSE_SB_EEEEEEEvNS4_8identityESX_S17_vS18_EENS_8epilogue10collective18CollectiveEpilogueINS1A_23Sm100TmaWarpSpecializedILi1ELi1ELi80ELb0ELb0EEEJSG_NS5_IJNSQ_ISE_SB_EENSQ_ISF_SB_EEEEEaSH_aSH_NS1A_6fusion15FusionCallbacksIS1E_NS1I_17LinearCombinationIaiaiLNS_15FloatRoundStyleE2EEESG_S1H_JEEENS4_5SM1004TMEM4LOAD26SM100_TMEM_LOAD_32dp32b16xESX_NSY_INSZ_ILi0ELi4ELi3EEES12_NSQ_INS5_IJS13_NSA_ILi16EEEEEENS5_IJS1T_SB_EEEEEEENS4_39AutoVectorizingCopyWithAssumedAlignmentILi128EEENS4_14SM90_TMA_STOREES1X_S1Z_S1Z_EEEvvEEEEvNT_6ParamsE:
[----:B------:R-:W1:Y:S01]  /*0000*/  LDC R1, c[0x0][0x37c] ;  /* 0x0000df00ff017b82 */ /* 0x000e620000000800 */
[----:B------:R-:W2:Y:S01]  /*0010*/  S2R R211, SR_TID.X ;  /* 0x0000000000d37919 */ /* 0x000ea20000002100 */
[----:B------:R-:W3:Y:S01]  /*0020*/  LDCU.64 UR4, c[0x0][0x890] ;  /* 0x00011200ff0477ac */ /* 0x000ee20008000a00 */
[----:B------:R-:W-:Y:S02]  /*0030*/  PRMT R200, RZ, 0x7610, R200 ;  /* 0x00007610ffc87816 */ /* 0x000fe400000000c8 */
[----:B------:R-:W-:Y:S01]  /*0040*/  ELECT P5, URZ, PT ;  /* 0x0000000000ff782f */ /* 0x000fe200038a0000 */
[----:B------:R-:W4:Y:S01]  /*0050*/  LDCU.64 UR46, c[0x0][0x358] ;  /* 0x00006b00ff2e77ac */ /* 0x000f220008000a00 */
[----:B---3--:R-:W-:-:S04]  /*0060*/  UISETP.NE.U32.AND UP0, UPT, UR4, URZ, UPT ;  /* 0x000000ff0400728c */ /* 0x008fc8000bf05070 */
[----:B------:R-:W-:Y:S01]  /*0070*/  UISETP.NE.AND.EX UP0, UPT, UR5, URZ, UPT, UP0 ;  /* 0x000000ff0500728c */ /* 0x000fe2000bf05300 */
[----:B--2---:R-:W-:-:S05]  /*0080*/  SHF.R.U32.HI R205, RZ, 0x5, R211 ;  /* 0x00000005ffcd7819 */ /* 0x004fca00000116d3 */
[----:B------:R-:W2:Y:S02]  /*0090*/  SHFL.IDX PT, R0, R205, RZ, 0x1f ;  /* 0x00001fffcd007589 */ /* 0x000ea400000e0000 */
[----:B--2---:R-:W-:Y:S01]  /*00a0*/  R2UR UR8, R0 ;  /* 0x00000000000872ca */ /* 0x004fe200000e0000 */
[----:B-1--4-:R-:W-:-:S14]  /*00b0*/  BRA.U UP0, `(.L_x_0) ;  /* 0x00000001002c7547 */ /* 0x012fdc000b800000 */
[----:B------:R-:W1:Y:S02]  /*00c0*/  LDCU.64 UR6, c[0x0][0x888] ;  /* 0x00011100ff0677ac */ /* 0x000e640008000a00 */
[----:B-1----:R-:W-:-:S04]  /*00d0*/  UISETP.NE.U32.AND UP0, UPT, UR6, URZ, UPT ;  /* 0x000000ff0600728c */ /* 0x002fc8000bf05070 */
[----:B------:R-:W-:-:S09]  /*00e0*/  UISETP.NE.AND.EX UP0, UPT, UR7, URZ, UPT, UP0 ;  /* 0x000000ff0700728c */ /* 0x000fd2000bf05300 */
[----:B------:R-:W-:Y:S05]  /*00f0*/  BRA.U !UP0, `(.L_x_1) ;  /* 0x0000000108147547 */ /* 0x000fea000b800000 */
[----:B------:R-:W1:Y:S02]  /*0100*/  LDC.64 R2, c[0x0][0x888] ;  /* 0x00022200ff027b82 */ /* 0x000e640000000a00 */
[----:B-1----:R-:W2:Y:S01]  /*0110*/  LDG.E R0, desc[UR46][R2.64] ;  /* 0x0000002e02007981 */ /* 0x002ea2000c1e1900 */
[----:B------:R-:W-:Y:S01]  /*0120*/  HFMA2 R200, -RZ, RZ, 0, 5.9604644775390625e-08 ;  /* 0x00000001ffc87431 */ /* 0x000fe200000001ff */
[----:B--2---:R-:W-:Y:S01]  /*0130*/  R2UR UR38, R0 ;  /* 0x00000000002672ca */ /* 0x004fe200000e0000 */
[----:B------:R-:W-:Y:S05]  /*0140*/  BRA `(.L_x_0) ;  /* 0x0000000000087947 */ /* 0x000fea0003800000 */
.L_x_1:
[----:B------:R-:W-:Y:S01]  /*0150*/  HFMA2 R200, -RZ, RZ, 0, 5.9604644775390625e-08 ;  /* 0x00000001ffc87431 */ /* 0x000fe200000001ff */
[----:B------:R-:W1:Y:S02]  /*0160*/  LDCU UR38, c[0x0][0x880] ;  /* 0x00011000ff2677ac */ /* 0x000e640008000800 */
.L_x_0:
[----:B------:R-:W2:Y:S02]  /*0170*/  LDCU.64 UR6, c[0x0][0x8b0] ;  /* 0x00011600ff0677ac */ /* 0x000ea40008000a00 */
[----:B--2---:R-:W-:-:S04]  /*0180*/  UISETP.NE.U32.AND UP0, UPT, UR6, URZ, UPT ;  /* 0x000000ff0600728c */ /* 0x004fc8000bf05070 */
[----:B------:R-:W-:-:S09]  /*0190*/  UISETP.NE.AND.EX UP0, UPT, UR7, URZ, UPT, UP0 ;  /* 0x000000ff0700728c */ /* 0x000fd2000bf05300 */
[----:B------:R-:W-:Y:S05]  /*01a0*/  BRA.U UP0, `(.L_x_2) ;  /* 0x0000000100207547 */ /* 0x000fea000b800000 */
[----:B------:R-:W2:Y:S02]  /*01b0*/  LDCU.64 UR6, c[0x0][0x8a8] ;  /* 0x00011500ff0677ac */ /* 0x000ea40008000a00 */
[----:B--2---:R-:W-:-:S04]  /*01c0*/  UISETP.NE.U32.AND UP0, UPT, UR6, URZ, UPT ;  /* 0x000000ff0600728c */ /* 0x004fc8000bf05070 */
[----:B------:R-:W-:-:S09]  /*01d0*/  UISETP.NE.AND.EX UP0, UPT, UR7, URZ, UPT, UP0 ;  /* 0x000000ff0700728c */ /* 0x000fd2000bf05300 */
[----:B------:R-:W-:Y:S05]  /*01e0*/  BRA.U !UP0, `(.L_x_3) ;  /* 0x00000001080c7547 */ /* 0x000fea000b800000 */
[----:B------:R-:W2:Y:S02]  /*01f0*/  LDC.64 R96, c[0x0][0x8a8] ;  /* 0x00022a00ff607b82 */ /* 0x000ea40000000a00 */
[----:B--2---:R2:W5:Y:S01]  /*0200*/  LDG.E R96, desc[UR46][R96.64] ;  /* 0x0000002e60607981 */ /* 0x004562000c1e1900 */
[----:B------:R-:W-:Y:S05]  /*0210*/  BRA `(.L_x_2) ;  /* 0x0000000000047947 */ /* 0x000fea0003800000 */
.L_x_3:
[----:B------:R-:W3:Y:S02]  /*0220*/  LDC R96, c[0x0][0x8a0] ;  /* 0x00022800ff607b82 */ /* 0x000ee40000000800 */
.L_x_2:
[----:B------:R-:W-:Y:S01]  /*0230*/  IMAD.U32 R0, RZ, RZ, UR8 ;  /* 0x00000008ff007e24 */ /* 0x000fe2000f8e00ff */
[----:B------:R-:W-:Y:S04]  /*0240*/  BSSY.RECONVERGENT B0, `(.L_x_4) ;  /* 0x000000c000007945 */ /* 0x000fe80003800200 */
[C---:B------:R-:W-:Y:S02]  /*0250*/  ISETP.NE.OR P1, PT, R0.reuse, 0x1, !P5 ;  /* 0x000000010000780c */ /* 0x040fe40006f25670 */
[----:B------:R-:W-:-:S11]  /*0260*/  ISETP.NE.OR P0, PT, R0, 0x3, !P5 ;  /* 0x000000030000780c */ /* 0x000fd60006f05670 */
[----:B------:R-:W-:Y:S05]  /*0270*/  @P1 BRA `(.L_x_5) ;  /* 0x0000000000201947 */ /* 0x000fea0003800000 */
[----:B------:R-:W4:Y:S02]  /*0280*/  LDCU.64 UR6, c[0x0][0x348] ;  /* 0x00006900ff0677ac */ /* 0x000f240008000a00 */
[----:B----4-:R-:W-:Y:S02]  /*0290*/  UIADD3 UR10, UP1, UPT, UR6, 0x80, URZ ;  /* 0x00000080060a7890 */ /* 0x010fe4000ff3e0ff */
[----:B------:R-:W-:Y:S02]  /*02a0*/  UIADD3 UR6, UP0, UPT, UR6, 0x180, URZ ;  /* 0x0000018006067890 */ /* 0x000fe4000ff1e0ff */
[----:B------:R-:W-:Y:S02]  /*02b0*/  UIADD3.X UR11, UPT, UPT, URZ, UR7, URZ, UP1, !UPT ;  /* 0x00000007ff0b7290 */ /* 0x000fe40008ffe4ff */
[----:B------:R-:W-:-:S07]  /*02c0*/  UIADD3.X UR7, UPT, UPT, URZ, UR7, URZ, UP0, !UPT ;  /* 0x00000007ff077290 */ /* 0x000fce00087fe4ff */
[----:B------:R4:W-:Y:S02]  /*02d0*/  UTMACCTL.PF [UR10] ;  /* 0x000000000a0079b9 */ /* 0x0009e40008040000 */
[----:B------:R4:W-:Y:S02]  /*02e0*/  UTMACCTL.PF [UR6] ;  /* 0x00000000060079b9 */ /* 0x0009e40008040000 */
[----:B----4-:R-:W-:Y:S01]  /*02f0*/  NOP ;  /* 0x0000000000007918 */ /* 0x010fe20000000000 */
.L_x_5:
[----:B-1----:R-:W-:Y:S05]  /*0300*/  BSYNC.RECONVERGENT B0 ;  /* 0x0000000000007941 */ /* 0x002fea0003800200 */
.L_x_4:
[----:B------:R-:W-:Y:S04]  /*0310*/  BSSY.RECONVERGENT B0, `(.L_x_6) ;  /* 0x000000a000007945 */ /* 0x000fe80003800200 */
[----:B------:R-:W-:Y:S05]  /*0320*/  @P0 BRA `(.L_x_7) ;  /* 0x0000000000200947 */ /* 0x000fea0003800000 */
[----:B------:R-:W1:Y:S02]  /*0330*/  LDCU.64 UR6, c[0x0][0x348] ;  /* 0x00006900ff0677ac */ /* 0x000e640008000a00 */
[----:B-1----:R-:W-:Y:S02]  /*0340*/  UIADD3 UR10, UP1, UPT, UR6, 0x580, URZ ;  /* 0x00000580060a7890 */ /* 0x002fe4000ff3e0ff */
[----:B------:R-:W-:Y:S02]  /*0350*/  UIADD3 UR6, UP0, UPT, UR6, 0x680, URZ ;  /* 0x0000068006067890 */ /* 0x000fe4000ff1e0ff */
[----:B------:R-:W-:Y:S02]  /*0360*/  UIADD3.X UR11, UPT, UPT, URZ, UR7, URZ, UP1, !UPT ;  /* 0x00000007ff0b7290 */ /* 0x000fe40008ffe4ff */
[----:B------:R-:W-:-:S07]  /*0370*/  UIADD3.X UR7, UPT, UPT, URZ, UR7, URZ, UP0, !UPT ;  /* 0x00000007ff077290 */ /* 0x000fce00087fe4ff */
[----:B------:R1:W-:Y:S02]  /*0380*/  UTMACCTL.PF [UR10] ;  /* 0x000000000a0079b9 */ /* 0x0003e40008040000 */
[----:B------:R1:W-:Y:S02]  /*0390*/  UTMACCTL.PF [UR6] ;  /* 0x00000000060079b9 */ /* 0x0003e40008040000 */
[----:B-1----:R-:W-:Y:S01]  /*03a0*/  NOP ;  /* 0x0000000000007918 */ /* 0x002fe20000000000 */
.L_x_7:
[----:B------:R-:W-:Y:S05]  /*03b0*/  BSYNC.RECONVERGENT B0 ;  /* 0x0000000000007941 */ /* 0x000fea0003800200 */
.L_x_6:
[----:B------:R-:W1:Y:S01]  /*03c0*/  LDCU.64 UR6, c[0x0][0x888] ;  /* 0x00011100ff0677ac */ /* 0x000e620008000a00 */
[----:B------:R-:W-:Y:S02]  /*03d0*/  UISETP.EQ.U32.AND UP1, UPT, UR4, URZ, UPT ;  /* 0x000000ff0400728c */ /* 0x000fe4000bf22070 */
[----:B------:R-:W-:Y:S02]  /*03e0*/  UPLOP3.LUT UP2, UPT, UPT, UPT, UPT, 0x80, 0x8 ;  /* 0x000000000008789c */ /* 0x000fe40003f4f070 */
[----:B-1----:R-:W-:-:S04]  /*03f0*/  UISETP.NE.U32.AND UP0, UPT, UR6, URZ, UPT ;  /* 0x000000ff0600728c */ /* 0x002fc8000bf05070 */
[----:B------:R-:W-:-:S04]  /*0400*/  UISETP.NE.AND.EX UP0, UPT, UR7, URZ, UPT, UP0 ;  /* 0x000000ff0700728c */ /* 0x000fc8000bf05300 */
[----:B------:R-:W-:-:S04]  /*0410*/  UISETP.EQ.OR.EX UP3, UPT, UR5, URZ, !UP0, UP1 ;  /* 0x000000ff0500728c */ /* 0x000fc8000c762710 */
[----:B------:R-:W-:-:S05]  /*0420*/  UP2UR UR45, UPR, URZ, 0x8 ;  /* 0x00000008ff2d7883 */ /* 0x000fca0008000000 */
[----:B------:R-:W-:Y:S07]  /*0430*/  BRA.U !UP3, `(.L_x_8) ;  /* 0x000000010b1c7547 */ /* 0x000fee000b800000 */
[----:B------:R-:W-:Y:S02]  /*0440*/  UISETP.NE.U32.AND UP2, UPT, UR4, URZ, UPT ;  /* 0x000000ff0400728c */ /* 0x000fe4000bf45070 */
[----:B------:R-:W-:Y:S02]  /*0450*/  UISETP.NE.AND UP1, UPT, UR38, URZ, UPT ;  /* 0x000000ff2600728c */ /* 0x000fe4000bf25270 */
[----:B------:R-:W-:Y:S02]  /*0460*/  UISETP.NE.AND.EX UP2, UPT, UR5, URZ, UPT, UP2 ;  /* 0x000000ff0500728c */ /* 0x000fe4000bf45320 */
[----:B------:R-:W-:-:S09]  /*0470*/  USEL UR4, URZ, 0xffffffff, UP0 ;  /* 0xffffffffff047887 */ /* 0x000fd20008000000 */
[----:B------:R-:W-:-:S04]  /*0480*/  @!UP2 USEL UR4, URZ, 0xffffffff, UP1 ;  /* 0xffffffffff04a887 */ /* 0x000fc80008800000 */
[----:B------:R-:W-:-:S04]  /*0490*/  ULOP3.LUT UR4, UR4, 0x1, URZ, 0xc0, !UPT ;  /* 0x0000000104047892 */ /* 0x000fc8000f8ec0ff */
[----:B------:R-:W-:-:S11]  /*04a0*/  UISETP.NE.U32.AND UP2, UPT, UR4, 0x1, UPT ;  /* 0x000000010400788c */ /* 0x000fd6000bf45070 */
.L_x_8:
[----:B------:R-:W1:Y:S01]  /*04b0*/  SHFL.IDX PT, R2, R205, RZ, 0x1f ;  /* 0x00001fffcd027589 */ /* 0x000e6200000e0000 */
[----:B------:R-:W-:-:S04]  /*04c0*/  UISETP.NE.AND UP1, UPT, UR8, 0x2, UPT ;  /* 0x000000020800788c */ /* 0x000fc8000bf25270 */
[----:B------:R-:W-:Y:S01]  /*04d0*/  USEL UR6, URZ, 0x1, UP1 ;  /* 0x00000001ff067887 */ /* 0x000fe20008800000 */
[----:B-1----:R-:W-:-:S13]  /*04e0*/  ISETP.NE.AND P0, PT, R2, RZ, PT ;  /* 0x000000ff0200720c */ /* 0x002fda0003f05270 */
[----:B------:R-:W-:Y:S05]  /*04f0*/  @P0 BRA `(.L_x_9) ;  /* 0x0000000000600947 */ /* 0x000fea0003800000 */
[----:B------:R-:W1:Y:S01]  /*0500*/  S2UR UR5, SR_CgaCtaId ;  /* 0x00000000000579c3 */ /* 0x000e620000008800 */
[----:B------:R-:W-:Y:S01]  /*0510*/  UMOV UR7, 0x400 ;  /* 0x0000040000077882 */ /* 0x000fe20000000000 */
[----:B------:R-:W-:Y:S01]  /*0520*/  UMOV UR4, 0x1 ;  /* 0x0000000100047882 */ /* 0x000fe20000000000 */
[----:B------:R-:W-:Y:S01]  /*0530*/  ELECT P0, URZ, PT ;  /* 0x0000000000ff782f */ /* 0x000fe20003800000 */
[----:B------:R-:W-:-:S04]  /*0540*/  UIADD3 UR10, UPT, UPT, -UR4, 0x100000, URZ ;  /* 0x00100000040a7890 */ /* 0x000fc8000fffe1ff */
[----:B------:R-:W-:Y:S02]  /*0550*/  USHF.L.U32 UR11, UR10, 0xb, URZ ;  /* 0x0000000b0a0b7899 */ /* 0x000fe400080006ff */
[----:B------:R-:W-:Y:S02]  /*0560*/  USHF.L.U32 UR10, UR10, 0x1, URZ ;  /* 0x000000010a0a7899 */ /* 0x000fe400080006ff */
[----:B-1----:R-:W-:Y:S01]  /*0570*/  ULEA UR5, UR5, UR7, 0x18 ;  /* 0x0000000705057291 */ /* 0x002fe2000f8ec0ff */
[----:B------:R-:W1:Y:S11]  /*0580*/  FENCE.VIEW.ASYNC.S ;  /* 0x00000000000073c6 */ /* 0x000e760000000000 */
[----:B-1----:R1:W4:Y:S01]  /*0590*/  SYNCS.EXCH.64 URZ, [UR5], UR10 ;  /* 0x0000000a05ff75b2 */ /* 0x0023220008000100 */
[----:B------:R1:W1:Y:S01]  /*05a0*/  SYNCS.EXCH.64 URZ, [UR5+0x38], UR10 ;  /* 0x0000380a05ff75b2 */ /* 0x0002620008000100 */
        /* <DEDUP_REMOVED lines=12> */
[----:B------:R-:W-:Y:S01]  /*0670*/  NOP ;  /* 0x0000000000007918 */ /* 0x000fe20000000000 */
.L_x_9:
[----:B------:R-:W2:Y:S01]  /*0680*/  SHFL.IDX PT, R2, R205, RZ, 0x1f ;  /* 0x00001fffcd027589 */ /* 0x000ea200000e0000 */
[----:B------:R-:W-:Y:S01]  /*0690*/  NOP ;  /* 0x0000000000007918 */ /* 0x000fe20000000000 */
[----:B--2---:R-:W-:-:S13]  /*06a0*/  ISETP.NE.AND P0, PT, R2, 0x1, PT ;  /* 0x000000010200780c */ /* 0x004fda0003f05270 */
[----:B------:R-:W-:Y:S05]  /*06b0*/  @P0 BRA `(.L_x_10) ;  /* 0x0000000000400947 */ /* 0x000fea0003800000 */
[----:B------:R-:W2:Y:S01]  /*06c0*/  S2UR UR7, SR_CgaCtaId ;  /* 0x00000000000779c3 */ /* 0x000ea20000008800 */
[----:B------:R-:W-:Y:S01]  /*06d0*/  UMOV UR9, 0x400 ;  /* 0x0000040000097882 */ /* 0x000fe20000000000 */
[----:B-1----:R-:W-:Y:S01]  /*06e0*/  UMOV UR5, 0x20 ;  /* 0x0000002000057882 */ /* 0x002fe20000000000 */
[----:B------:R-:W-:Y:S01]  /*06f0*/  UMOV UR4, 0x80 ;  /* 0x0000008000047882 */ /* 0x000fe20000000000 */
[----:B------:R-:W-:-:S04]  /*0700*/  UIADD3 UR10, UPT, UPT, -UR5, 0x100000, URZ ;  /* 0x00100000050a7890 */ /* 0x000fc8000fffe1ff */
[----:B------:R-:W-:Y:S02]  /*0710*/  USHF.L.U32 UR11, UR10, 0xb, URZ ;  /* 0x0000000b0a0b7899 */ /* 0x000fe400080006ff */
[----:B------:R-:W-:Y:S02]  /*0720*/  USHF.L.U32 UR10, UR10, 0x1, URZ ;  /* 0x000000010a0a7899 */ /* 0x000fe400080006ff */
[----:B------:R-:W-:-:S04]  /*0730*/  UIADD3 UR4, UPT, UPT, -UR4, 0x100000, URZ ;  /* 0x0010000004047890 */ /* 0x000fc8000fffe1ff */
[----:B------:R-:W-:Y:S02]  /*0740*/  USHF.L.U32 UR5, UR4, 0xb, URZ ;  /* 0x0000000b04057899 */ /* 0x000fe400080006ff */
[----:B------:R-:W-:Y:S01]  /*0750*/  USHF.L.U32 UR4, UR4, 0x1, URZ ;  /* 0x0000000104047899 */ /* 0x000fe200080006ff */
[----:B------:R-:W-:Y:S01]  /*0760*/  ELECT P0, URZ, PT ;  /* 0x0000000000ff782f */ /* 0x000fe20003800000 */
[----:B--2---:R-:W-:Y:S01]  /*0770*/  ULEA UR7, UR7, UR9, 0x18 ;  /* 0x0000000907077291 */ /* 0x004fe2000f8ec0ff */
[----:B------:R-:W1:Y:S11]  /*0780*/  FENCE.VIEW.ASYNC.S ;  /* 0x00000000000073c6 */ /* 0x000e760000000000 */
[----:B-1----:R2:W1:Y:S01]  /*0790*/  SYNCS.EXCH.64 URZ, [UR7+0x70], UR10 ;  /* 0x0000700a07ff75b2 */ /* 0x0024620008000100 */
[----:B------:R2:W1:Y:S02]  /*07a0*/  SYNCS.EXCH.64 URZ, [UR7+0x78], UR4 ;  /* 0x0000780407ff75b2 */ /* 0x0004640008000100 */
[----:B--2---:R-:W-:Y:S01]  /*07b0*/  NOP ;  /* 0x0000000000007918 */ /* 0x004fe20000000000 */
.L_x_10:
[----:B------:R-:W2:Y:S01]  /*07c0*/  SHFL.IDX PT, R2, R205, RZ, 0x1f ;  /* 0x00001fffcd027589 */ /* 0x000ea200000e0000 */
[----:B------:R-:W-:Y:S01]  /*07d0*/  NOP ;  /* 0x0000000000007918 */ /* 0x000fe20000000000 */
[----:B--2---:R-:W-:-:S13]  /*07e0*/  ISETP.NE.AND P0, PT, R2, 0x3, PT ;  /* 0x000000030200780c */ /* 0x004fda0003f05270 */
[----:B------:R-:W-:Y:S05]  /*07f0*/  @P0 BRA `(.L_x_11) ;  /* 0x0000000000300947 */ /* 0x000fea0003800000 */
[----:B-1----:R-:W1:Y:S01]  /*0800*/  S2UR UR5, SR_CgaCtaId ;  /* 0x00000000000579c3 */ /* 0x002e620000008800 */
        /* <DEDUP_REMOVED lines=8> */
[----:B-1----:R2:W1:Y:S01]  /*0890*/  SYNCS.EXCH.64 URZ, [UR5+0x80], UR10 ;  /* 0x0000800a05ff75b2 */ /* 0x0024620008000100 */
[----:B------:R2:W1:Y:S02]  /*08a0*/  SYNCS.EXCH.64 URZ, [UR5+0x88], UR10 ;  /* 0x0000880a05ff75b2 */ /* 0x0004640008000100 */
[----:B--2---:R-:W-:Y:S01]  /*08b0*/  NOP ;  /* 0x0000000000007918 */ /* 0x004fe20000000000 */
.L_x_11:
[----:B------:R-:W2:Y:S01]  /*08c0*/  SHFL.IDX PT, R2, R205, RZ, 0x1f ;  /* 0x00001fffcd027589 */ /* 0x000ea200000e0000 */
[----:B------:R-:W-:Y:S01]  /*08d0*/  NOP ;  /* 0x0000000000007918 */ /* 0x000fe20000000000 */
[----:B--2---:R-:W-:-:S13]  /*08e0*/  ISETP.NE.AND P0, PT, R2, 0x4, PT ;  /* 0x000000040200780c */ /* 0x004fda0003f05270 */
[----:B------:R-:W-:Y:S05]  /*08f0*/  @P0 BRA `(.L_x_12) ;  /* 0x00000000004c0947 */ /* 0x000fea0003800000 */
[----:B-1----:R-:W1:Y:S01]  /*0900*/  S2UR UR5, SR_CgaCtaId ;  /* 0x00000000000579c3 */ /* 0x002e620000008800 */
[----:B------:R-:W-:Y:S01]  /*0910*/  UMOV UR9, 0x100 ;  /* 0x0000010000097882 */ /* 0x000fe20000000000 */
[----:B------:R-:W-:Y:S01]  /*0920*/  UMOV UR7, 0x400 ;  /* 0x0000040000077882 */ /* 0x000fe20000000000 */
[----:B------:R-:W-:Y:S01]  /*0930*/  USEL UR9, UR9, 0xe0, UP2 ;  /* 0x000000e009097887 */ /* 0x000fe20009000000 */
[----:B------:R-:W-:Y:S01]  /*0940*/  UMOV UR4, 0x1 ;  /* 0x0000000100047882 */ /* 0x000fe20000000000 */
[----:B------:R-:W-:Y:S01]  /*0950*/  ELECT P0, URZ, PT ;  /* 0x0000000000ff782f */ /* 0x000fe20003800000 */
[----:B------:R-:W-:-:S04]  /*0960*/  UIADD3 UR10, UPT, UPT, -UR4, 0x100000, URZ ;  /* 0x00100000040a7890 */ /* 0x000fc8000fffe1ff */
[----:B------:R-:W-:Y:S02]  /*0970*/  USHF.L.U32 UR11, UR10, 0xb, URZ ;  /* 0x0000000b0a0b7899 */ /* 0x000fe400080006ff */
[----:B------:R-:W-:Y:S02]  /*0980*/  USHF.L.U32 UR10, UR10, 0x1, URZ ;  /* 0x000000010a0a7899 */ /* 0x000fe400080006ff */
[----:B------:R-:W-:-:S04]  /*0990*/  UIADD3 UR12, UPT, UPT, -UR9, 0x100000, URZ ;  /* 0x00100000090c7890 */ /* 0x000fc8000fffe1ff */
[----:B------:R-:W-:Y:S02]  /*09a0*/  USHF.L.U32 UR13, UR12, 0xb, URZ ;  /* 0x0000000b0c0d7899 */ /* 0x000fe400080006ff */
[----:B------:R-:W-:Y:S02]  /*09b0*/  USHF.L.U32 UR12, UR12, 0x1, URZ ;  /* 0x000000010c0c7899 */ /* 0x000fe400080006ff */
[----:B-1----:R-:W-:Y:S01]  /*09c0*/  ULEA UR5, UR5, UR7, 0x18 ;  /* 0x0000000705057291 */ /* 0x002fe2000f8ec0ff */
[----:B------:R-:W1:Y:S11]  /*09d0*/  FENCE.VIEW.ASYNC.S ;  /* 0x00000000000073c6 */ /* 0x000e760000000000 */
[----:B-1----:R2:W1:Y:S01]  /*09e0*/  SYNCS.EXCH.64 URZ, [UR5+0x90], UR10 ;  /* 0x0000900a05ff75b2 */ /* 0x0024620008000100 */
[----:B------:R2:W1:Y:S01]  /*09f0*/  SYNCS.EXCH.64 URZ, [UR5+0xa0], UR12 ;  /* 0x0000a00c05ff75b2 */ /* 0x0004620008000100 */
[----:B------:R2:W1:Y:S01]  /*0a00*/  SYNCS.EXCH.64 URZ, [UR5+0x98], UR10 ;  /* 0x0000980a05ff75b2 */ /* 0x0004620008000100 */
[----:B------:R2:W1:Y:S02]  /*0a10*/  SYNCS.EXCH.64 URZ, [UR5+0xa8], UR12 ;  /* 0x0000a80c05ff75b2 */ /* 0x0004640008000100 */
[----:B--2---:R-:W-:Y:S01]  /*0a20*/  NOP ;  /* 0x0000000000007918 */ /* 0x004fe20000000000 */
.L_x_12:
        /* <DEDUP_REMOVED lines=18> */
[----:B------:R2:W1:Y:S01]  /*0b50*/  SYNCS.EXCH.64 URZ, [UR7+0xd0], UR4 ;  /* 0x0000d00407ff75b2 */ /* 0x0004620008000100 */
[----:B------:R2:W1:Y:S01]  /*0b60*/  SYNCS.EXCH.64 URZ, [UR7+0xb8], UR10 ;  /* 0x0000b80a07ff75b2 */ /* 0x0004620008000100 */
[----:B------:R2:W1:Y:S01]  /*0b70*/  SYNCS.EXCH.64 URZ, [UR7+0xd8], UR4 ;  /* 0x0000d80407ff75b2 */ /* 0x0004620008000100 */
[----:B------:R2:W1:Y:S01]  /*0b80*/  SYNCS.EXCH.64 URZ, [UR7+0xc0], UR10 ;  /* 0x0000c00a07ff75b2 */ /* 0x0004620008000100 */
[----:B------:R2:W1:Y:S01]  /*0b90*/  SYNCS.EXCH.64 URZ, [UR7+0xe0], UR4 ;  /* 0x0000e00407ff75b2 */ /* 0x0004620008000100 */
[----:B------:R2:W1:Y:S01]  /*0ba0*/  SYNCS.EXCH.64 URZ, [UR7+0xc8], UR10 ;  /* 0x0000c80a07ff75b2 */ /* 0x0004620008000100 */
[----:B------:R2:W1:Y:S02]  /*0bb0*/  SYNCS.EXCH.64 URZ, [UR7+0xe8], UR4 ;  /* 0x0000e80407ff75b2 */ /* 0x0004640008000100 */
[----:B--2---:R-:W-:Y:S01]  /*0bc0*/  NOP ;  /* 0x0000000000007918 */ /* 0x004fe20000000000 */
.L_x_13:
        /* <DEDUP_REMOVED lines=18> */
.L_x_14:
[----:B-1----:R-:W1:Y:S01]  /*0cf0*/  S2UR UR5, SR_CTAID.X ;  /* 0x00000000000579c3 */ /* 0x002e620000002500 */
[----:B------:R-:W-:-:S05]  /*0d00*/  CS2R.32 R201, SR_CgaSize ;  /* 0x0000000000c97805 */ /* 0x000fca0000008a00 */
[----:B------:R-:W-:-:S05]  /*0d10*/  IMAD R201, R201, -0xa0, RZ ;  /* 0xffffff60c9c97824 */ /* 0x000fca00078e02ff */
[----:B------:R-:W-:-:S14]  /*0d20*/  R2UR UR9, R201 ;  /* 0x00000000c90972ca */ /* 0x000fdc00000e0000 */
[----:B------:R-:W2:Y:S01]  /*0d30*/  LDCU UR9, c[0x0][UR9+0x2b0] ;  /* 0x00005600090977ac */ /* 0x000ea20008000800 */
[----:B------:R-:W-:Y:S01]  /*0d40*/  NOP ;  /* 0x0000000000007918 */ /* 0x000fe20000000000 */
[----:B------:R-:W-:-:S05]  /*0d50*/  CS2R.32 R201, SR_CgaSize ;  /* 0x0000000000c97805 */ /* 0x000fca0000008a00 */
[----:B------:R-:W-:-:S05]  /*0d60*/  IMAD R201, R201, -0xa0, RZ ;  /* 0xffffff60c9c97824 */ /* 0x000fca00078e02ff */
[----:B------:R-:W-:-:S14]  /*0d70*/  R2UR UR7, R201 ;  /* 0x00000000c90772ca */ /* 0x000fdc00000e0000 */
[----:B------:R-:W3:Y:S01]  /*0d80*/  LDCU UR7, c[0x0][UR7+0x2b4] ;  /* 0x00005680070777ac */ /* 0x000ee20008000800 */
[----:B------:R-:W4:Y:S08]  /*0d90*/  S2UR UR4, SR_CTAID.Y ;  /* 0x00000000000479c3 */ /* 0x000f300000002600 */
[----:B------:R-:W3:Y:S01]  /*0da0*/  LDC R9, c[0x0][0xb24] ;  /* 0x0002c900ff097b82 */ /* 0x000ee20000000800 */
[----:B-1----:R-:W-:-:S02]  /*0db0*/  I2FP.F32.U32 R5, UR5 ;  /* 0x0000000500057c45 */ /* 0x002fc40008201000 */
[----:B------:R-:W-:-:S05]  /*0dc0*/  CS2R.32 R3, SR_CgaSize ;  /* 0x0000000000037805 */ /* 0x000fca0000008a00 */
[----:B------:R-:W-:-:S06]  /*0dd0*/  IMAD R3, R3, -0xa0, RZ ;  /* 0xffffff6003037824 */ /* 0x000fcc00078e02ff */
[----:B------:R-:W1:Y:S01]  /*0de0*/  LDC R3, c[0x0][R3+0x2a0] ;  /* 0x0000a80003037b82 */ /* 0x000e620000000800 */
[----:B------:R-:W-:Y:S01]  /*0df0*/  MOV R201, UR5 ;  /* 0x0000000500c97c02 */ /* 0x000fe20008000f00 */
[----:B--2---:R-:W-:Y:S01]  /*0e00*/  FMUL R5, R5, UR9 ;  /* 0x0000000905057c20 */ /* 0x004fe20008400000 */
[----:B----4-:R-:W-:Y:S02]  /*0e10*/  I2FP.F32.U32 R4, UR4 ;  /* 0x0000000400047c45 */ /* 0x010fe40008201000 */
[----:B------:R-:W-:-:S05]  /*0e20*/  CS2R.32 R2, SR_CgaSize ;  /* 0x0000000000027805 */ /* 0x000fca0000008a00 */
[----:B------:R-:W-:-:S06]  /*0e30*/  IMAD R2, R2, -0xa0, RZ ;  /* 0xffffff6002027824 */ /* 0x000fcc00078e02ff */
[----:B------:R-:W2:Y:S01]  /*0e40*/  LDC R2, c[0x0][R2+0x2a4] ;  /* 0x0000a90002027b82 */ /* 0x000ea20000000800 */
[----:B------:R-:W4:Y:S01]  /*0e50*/  F2I.U32.TRUNC.NTZ R190, R5 ;  /* 0x0000000500be7305 */ /* 0x000f22000020f000 */
[----:B------:R-:W-:Y:S01]  /*0e60*/  MOV R191, UR4 ;  /* 0x0000000400bf7c02 */ /* 0x000fe20008000f00 */
[----:B---3--:R-:W-:-:S05]  /*0e70*/  FMUL R4, R4, UR7 ;  /* 0x0000000704047c20 */ /* 0x008fca0008400000 */
[----:B------:R-:W-:Y:S01]  /*0e80*/  BAR.SYNC.DEFER_BLOCKING 0x0 ;  /* 0x0000000000007b1d */ /* 0x000fe20000010000 */
[----:B------:R-:W-:-:S05]  /*0e90*/  ISETP.GE.AND P0, PT, R9, 0x1, PT ;  /* 0x000000010900780c */ /* 0x000fca0003f06270 */
[----:B------:R-:W3:Y:S02]  /*0ea0*/  F2I.U32.TRUNC.NTZ R179, R4 ;  /* 0x0000000400b37305 */ /* 0x000ee4000020f000 */
[----:B------:R-:W2:Y:S01]  /*0eb0*/  S2UR UR36, SR_CTAID.Z ;  /* 0x00000000002479c3 */ /* 0x000ea20000002700 */
[----:B----4-:R-:W-:-:S05]  /*0ec0*/  IADD3 R190, PT, PT, -R190, RZ, RZ ;  /* 0x000000ffbebe7210 */ /* 0x010fca0007ffe1ff */
[----:B-1----:R-:W-:Y:S01]  /*0ed0*/  IMAD R190, R3, R190, UR5 ;  /* 0x0000000503be7e24 */ /* 0x002fe2000f8e02be */
[----:B---3--:R-:W-:-:S05]  /*0ee0*/  IADD3 R179, PT, PT, -R179, RZ, RZ ;  /* 0x000000ffb3b37210 */ /* 0x008fca0007ffe1ff */
[----:B--2---:R-:W-:Y:S01]  /*0ef0*/  IMAD R179, R2, R179, UR4 ;  /* 0x0000000402b37e24 */ /* 0x004fe2000f8e02b3 */
[----:B------:R-:W-:Y:S06]  /*0f00*/  @!P0 BRA `(.L_x_15) ;  /* 0x0000000000b88947 */ /* 0x000fec0003800000 */
[----:B------:R-:W1:Y:S01]  /*0f10*/  LDC.64 R4, c[0x0][0xb18] ;  /* 0x0002c600ff047b82 */ /* 0x000e620000000a00 */
[----:B------:R-:W-:-:S07]  /*0f20*/  ISETP.NE.AND P0, PT, R9, 0x1, PT ;  /* 0x000000010900780c */ /* 0x000fce0003f05270 */
[----:B------:R-:W2:Y:S08]  /*0f30*/  LDC R10, c[0x0][0xb0c] ;  /* 0x0002c300ff0a7b82 */ /* 0x000eb00000000800 */
[----:B------:R-:W3:Y:S08]  /*0f40*/  LDC R11, c[0x0][0x370] ;  /* 0x0000dc00ff0b7b82 */ /* 0x000ef00000000800 */
[----:B------:R-:W4:Y:S01]  /*0f50*/  LDC R12, c[0x0][0x374] ;  /* 0x0000dd00ff0c7b82 */ /* 0x000f220000000800 */
[----:B-1----:R-:W-:-:S07]  /*0f60*/  ISETP.NE.AND P1, PT, R4, 0x1, PT ;  /* 0x000000010400780c */ /* 0x002fce0003f25270 */
[----:B------:R-:W3:Y:S01]  /*0f70*/  LDC.64 R6, c[0x0][0xb10] ;  /* 0x0002c400ff067b82 */ /* 0x000ee20000000a00 */
[----:B--2---:R-:W-:-:S07]  /*0f80*/  ISETP.NE.AND P2, PT, R10, 0x1, PT ;  /* 0x000000010a00780c */ /* 0x004fce0003f45270 */
[----:B------:R-:W1:Y:S08]  /*0f90*/  LDC R8, c[0x0][0xb20] ;  /* 0x0002c800ff087b82 */ /* 0x000e700000000800 */
[----:B------:R-:W2:Y:S01]  /*0fa0*/  LDC.64 R2, c[0x0][0xb28] ;  /* 0x0002ca00ff027b82 */ /* 0x000ea20000000a00 */
[----:B----4-:R-:W-:-:S04]  /*0fb0*/  IMAD.HI.U32 R13, R12, R5, RZ ;  /* 0x000000050c0d7227 */ /* 0x010fc800078e00ff */
[----:B------:R-:W-:-:S04]  /*0fc0*/  IMAD.HI.U32 R5, R191, R5, RZ ;  /* 0x00000005bf057227 */ /* 0x000fc800078e00ff */
[----:B---3--:R-:W-:-:S04]  /*0fd0*/  IMAD.HI.U32 R14, R11, R6, RZ ;  /* 0x000000060b0e7227 */ /* 0x008fc800078e00ff */
[----:B------:R-:W-:Y:S01]  /*0fe0*/  IMAD.HI.U32 R16, R201, R6, RZ ;  /* 0x00000006c9107227 */ /* 0x000fe200078e00ff */
[-C--:B------:R-:W-:Y:S02]  /*0ff0*/  @P2 SHF.R.U32.HI R11, RZ, R7.reuse, R14 ;  /* 0x00000007ff0b2219 */ /* 0x080fe4000001160e */
[-C--:B-1----:R-:W-:Y:S02]  /*1000*/  @P1 SHF.R.U32.HI R12, RZ, R8.reuse, R13 ;  /* 0x00000008ff0c1219 */ /* 0x082fe4000001160d */
[----:B------:R-:W-:Y:S02]  /*1010*/  SHF.R.U32.HI R8, RZ, R8, R5 ;  /* 0x00000008ff087219 */ /* 0x000fe40000011605 */
[----:B------:R-:W-:Y:S02]  /*1020*/  SHF.R.U32.HI R16, RZ, R7, R16 ;  /* 0x00000007ff107219 */ /* 0x000fe40000011610 */
[----:B------:R-:W-:Y:S01]  /*1030*/  SEL R5, R191, R8, !P1 ;  /* 0x00000008bf057207 */ /* 0x000fe20004800000 */
[----:B--2---:R-:W-:Y:S01]  /*1040*/  IMAD.HI.U32 R14, R12, R2, RZ ;  /* 0x000000020c0e7227 */ /* 0x004fe200078e00ff */
[----:B------:R-:W-:-:S03]  /*1050*/  SEL R7, R201, R16, !P2 ;  /* 0x00000010c9077207 */ /* 0x000fc60005000000 */
[----:B------:R-:W-:Y:S01]  /*1060*/  IMAD.HI.U32 R6, R11, R2, RZ ;  /* 0x000000020b067227 */ /* 0x000fe200078e00ff */
[----:B------:R-:W-:-:S04]  /*1070*/  @P0 SHF.R.U32.HI R12, RZ, R3, R14 ;  /* 0x00000003ff0c0219 */ /* 0x000fc8000001160e */
[----:B------:R-:W-:Y:S01]  /*1080*/  @P0 SHF.R.U32.HI R11, RZ, R3, R6 ;  /* 0x00000003ff0b0219 */ /* 0x000fe20000011606 */
[----:B------:R-:W-:-:S04]  /*1090*/  IMAD R12, R12, R9, RZ ;  /* 0x000000090c0c7224 */ /* 0x000fc800078e02ff */
[----:B------:R-:W-:Y:S01]  /*10a0*/  IMAD R6, R11, R9, RZ ;  /* 0x000000090b067224 */ /* 0x000fe200078e02ff */
[----:B------:R-:W-:-:S04]  /*10b0*/  ISETP.GE.AND P1, PT, R5, R12, PT ;  /* 0x0000000c0500720c */ /* 0x000fc80003f26270 */
[----:B------:R-:W-:Y:S01]  /*10c0*/  ISETP.GE.OR P1, PT, R7, R6, P1 ;  /* 0x000000060700720c */ /* 0x000fe20000f26670 */
[----:B------:R-:W-:-:S05]  /*10d0*/  IMAD.HI.U32 R6, R5, R2, RZ ;  /* 0x0000000205067227 */ /* 0x000fca00078e00ff */
[----:B------:R-:W-:-:S04]  /*10e0*/  SHF.R.U32.HI R6, RZ, R3, R6 ;  /* 0x00000003ff067219 */ /* 0x000fc80000011606 */
[----:B------:R-:W-:-:S03]  /*10f0*/  SEL R6, R5, R6, !P0 ;  /* 0x0000000605067207 */ /* 0x000fc60004000000 */
[----:B------:R-:W-:Y:S01]  /*1100*/  @!P1 IMAD.HI.U32 R8, R7, R2, RZ ;  /* 0x0000000207089227 */ /* 0x000fe200078e00ff */
[----:B------:R-:W-:-:S04]  /*1110*/  IADD3 R2, PT, PT, -R6, RZ, RZ ;  /* 0x000000ff06027210 */ /* 0x000fc80007ffe1ff */
[----:B------:R-:W-:Y:S01]  /*1120*/  @!P1 SHF.R.U32.HI R8, RZ, R3, R8 ;  /* 0x00000003ff089219 */ /* 0x000fe20000011608 */
[----:B------:R-:W-:-:S03]  /*1130*/  IMAD R2, R9, R2, R5 ;  /* 0x0000000209027224 */ /* 0x000fc600078e0205 */
[----:B------:R-:W-:Y:S02]  /*1140*/  @!P1 SEL R3, R7, R8, !P0 ;  /* 0x0000000807039207 */ /* 0x000fe40004000000 */
[----:B------:R-:W-:-:S03]  /*1150*/  IADD3 R8, PT, PT, -R5, RZ, RZ ;  /* 0x000000ff05087210 */ /* 0x000fc60007ffe1ff */
[--C-:B------:R-:W-:Y:S02]  /*1160*/  @!P1 IMAD.IADD R6, R6, 0x1, -R3.reuse ;  /* 0x0000000106069824 */ /* 0x100fe400078e0a03 */
[----:B------:R-:W-:Y:S01]  /*1170*/  @!P1 IMAD R3, R2, R11, R3 ;  /* 0x0000000b02039224 */ /* 0x000fe200078e0203 */
[----:B------:R-:W-:Y:S01]  /*1180*/  IADD3 R2, PT, PT, -R7, RZ, RZ ;  /* 0x000000ff07027210 */ /* 0x000fe20007ffe1ff */
[----:B------:R-:W-:Y:S02]  /*1190*/  @!P1 IMAD R5, R6, R9, R7 ;  /* 0x0000000906059224 */ /* 0x000fe400078e0207 */
[----:B------:R-:W-:Y:S02]  /*11a0*/  IMAD R8, R4, R8, R191 ;  /* 0x0000000804087224 */ /* 0x000fe400078e02bf */
[----:B------:R-:W-:Y:S02]  /*11b0*/  @!P1 IMAD.MOV.U32 R7, RZ, RZ, R3 ;  /* 0x000000ffff079224 */ /* 0x000fe400078e0003 */
[----:B------:R-:W-:-:S02]  /*11c0*/  IMAD R2, R10, R2, R201 ;  /* 0x000000020a027224 */ /* 0x000fc400078e02c9 */
[----:B------:R-:W-:Y:S02]  /*11d0*/  IMAD R191, R5, R4, R8 ;  /* 0x0000000405bf7224 */ /* 0x000fe400078e0208 */
[----:B------:R-:W-:Y:S02]  /*11e0*/  IMAD R201, R7, R10, R2 ;  /* 0x0000000a07c97224 */ /* 0x000fe400078e0202 */
.L_x_15:
[----:B------:R-:W1:Y:S01]  /*11f0*/  LDCU UR4, c[0x0][0xb30] ;  /* 0x00016600ff0477ac */ /* 0x000e620008000800 */
[----:B------:R-:W2:Y:S08]  /*1200*/  S2UR UR37, SR_CgaCtaId ;  /* 0x00000000002579c3 */ /* 0x000eb00000008800 */
[----:B------:R-:W3:Y:S01]  /*1210*/  LDC R92, c[0x0][0xb24] ;  /* 0x0002c900ff5c7b82 */ /* 0x000ee20000000800 */
[----:B-1----:R-:W-:-:S09]  /*1220*/  UISETP.NE.AND UP1, UPT, UR4, 0x1, UPT ;  /* 0x000000010400788c */ /* 0x002fd2000bf25270 */
[----:B--2---:R-:W-:Y:S05]  /*1230*/  BRA.U UP1, `(.L_x_16) ;  /* 0x0000000101407547 */ /* 0x004fea000b800000 */
[----:B------:R-:W1:Y:S08]  /*1240*/  LDC.64 R4, c[0x0][0xb10] ;  /* 0x0002c400ff047b82 */ /* 0x000e700000000a00 */
[----:B------:R-:W2:Y:S08]  /*1250*/  LDC.64 R2, c[0x0][0xb18] ;  /* 0x0002c600ff027b82 */ /* 0x000eb00000000a00 */
[----:B------:R-:W4:Y:S08]  /*1260*/  LDC R6, c[0x0][0xb20] ;  /* 0x0002c800ff067b82 */ /* 0x000f300000000800 */
[----:B------:R-:W3:Y:S01]  /*1270*/  LDC R8, c[0x0][0xb0c] ;  /* 0x0002c300ff087b82 */ /* 0x000ee20000000800 */
[----:B-1----:R-:W-:-:S05]  /*1280*/  IMAD.HI.U32 R4, R201, R4, RZ ;  /* 0x00000004c9047227 */ /* 0x002fca00078e00ff */
[----:B------:R-:W-:Y:S01]  /*1290*/  SHF.R.U32.HI R4, RZ, R5, R4 ;  /* 0x00000005ff047219 */ /* 0x000fe20000011604 */
[----:B--2---:R-:W-:Y:S01]  /*12a0*/  IMAD.HI.U32 R3, R191, R3, RZ ;  /* 0x00000003bf037227 */ /* 0x004fe200078e00ff */
[----:B------:R-:W-:-:S04]  /*12b0*/  ISETP.NE.AND P0, PT, R2, 0x1, PT ;  /* 0x000000010200780c */ /* 0x000fc80003f05270 */
[----:B----4-:R-:W-:-:S04]  /*12c0*/  SHF.R.U32.HI R6, RZ, R6, R3 ;  /* 0x00000006ff067219 */ /* 0x010fc80000011603 */
[----:B------:R-:W-:Y:S02]  /*12d0*/  SEL R3, R191, R6, !P0 ;  /* 0x00000006bf037207 */ /* 0x000fe40004000000 */
[----:B---3--:R-:W-:-:S04]  /*12e0*/  ISETP.NE.AND P1, PT, R8, 0x1, PT ;  /* 0x000000010800780c */ /* 0x008fc80003f25270 */
[----:B------:R-:W-:-:S05]  /*12f0*/  SEL R4, R201, R4, !P1 ;  /* 0x00000004c9047207 */ /* 0x000fca0004800000 */
[----:B------:R-:W-:Y:S02]  /*1300*/  IMAD.IADD R5, R3, 0x1, -R4 ;  /* 0x0000000103057824 */ /* 0x000fe400078e0a04 */
[----:B------:R-:W-:Y:S02]  /*1310*/  IMAD.IADD R3, R4, 0x1, -R3 ;  /* 0x0000000104037824 */ /* 0x000fe400078e0a03 */
[----:B------:R-:W-:Y:S02]  /*1320*/  IMAD R201, R5, R8, R201 ;  /* 0x0000000805c97224 */ /* 0x000fe400078e02c9 */
[----:B------:R-:W-:Y:S02]  /*1330*/  IMAD R191, R3, R2, R191 ;  /* 0x0000000203bf7224 */ /* 0x000fe400078e02bf */
.L_x_16:
[----:B------:R-:W-:Y:S01]  /*1340*/  BAR.SYNC.DEFER_BLOCKING 0x0 ;  /* 0x0000000000007b1d */ /* 0x000fe20000010000 */
[----:B------:R-:W-:Y:S01]  /*1350*/  UISETP.NE.AND UP1, UPT, UR8, 0x2, UPT ;  /* 0x000000020800788c */ /* 0x000fe2000bf25270 */
[----:B------:R-:W-:Y:S02]  /*1360*/  ISETP.NE.OR P5, PT, R0, 0x2, !P5 ;  /* 0x000000020000780c */ /* 0x000fe40006fa5670 */
[----:B------:R-:W-:-:S06]  /*1370*/  LOP3.LUT R0, R211, 0x1f, RZ, 0xc0, !PT ;  /* 0x0000001fd3007812 */ /* 0x000fcc00078ec0ff */
[----:B------:R-:W-:Y:S05]  /*1380*/  BRA.U UP1, `(.L_x_17) ;  /* 0x0000001101c87547 */ /* 0x000fea000b800000 */
[----:B------:R-:W1:Y:S01]  /*1390*/  LDCU UR15, c[0x0][0x38c] ;  /* 0x00007180ff0f77ac */ /* 0x000e620008000800 */
[----:B------:R-:W2:Y:S01]  /*13a0*/  LDC R9, c[0x0][0x370] ;  /* 0x0000dc00ff097b82 */ /* 0x000ea20000000800 */
[----:B------:R-:W-:Y:S01]  /*13b0*/  PLOP3.LUT P1, PT, PT, PT, UP2, 0x80, 0x8 ;  /* 0x000000000008781c */ /* 0x000fe20003f2f028 */
[----:B------:R-:W-:Y:S01]  /*13c0*/  IMAD.MOV.U32 R15, RZ, RZ, 0x1 ;  /* 0x00000001ff0f7424 */ /* 0x000fe200078e00ff */
[----:B------:R-:W-:Y:S01]  /*13d0*/  ISETP.EQ.OR P4, PT, R0, RZ, P5 ;  /* 0x000000ff0000720c */ /* 0x000fe20002f82670 */
[----:B------:R-:W-:Y:S01]  /*13e0*/  IMAD.MOV.U32 R14, RZ, RZ, RZ ;  /* 0x000000ffff0e7224 */ /* 0x000fe200078e00ff */
[----:B------:R-:W-:Y:S02]  /*13f0*/  PLOP3.LUT P1, PT, P1, PT, PT, 0x8, 0x80 ;  /* 0x000000000080781c */ /* 0x000fe40000f2e170 */
[----:B------:R-:W-:Y:S01]  /*1400*/  CS2R R12, SRZ ;  /* 0x00000000000c7805 */ /* 0x000fe2000001ff00 */
[----:B------:R-:W-:Y:S01]  /*1410*/  IMAD.MOV.U32 R10, RZ, RZ, 0x1 ;  /* 0x00000001ff0a7424 */ /* 0x000fe200078e00ff */
[----:B------:R-:W4:Y:S01]  /*1420*/  LDC R8, c[0x0][0x374] ;  /* 0x0000dd00ff087b82 */ /* 0x000f220000000800 */
[----:B------:R-:W2:Y:S01]  /*1430*/  LDCU.64 UR24, c[0x0][0x348] ;  /* 0x00006900ff1877ac */ /* 0x000ea20008000a00 */
[----:B------:R-:W-:Y:S01]  /*1440*/  UMOV UR13, URZ ;  /* 0x000000ff000d7c82 */ /* 0x000fe20008000000 */
[----:B-1----:R-:W-:-:S04]  /*1450*/  UIADD3 UR5, UPT, UPT, UR15, 0x7f, URZ ;  /* 0x0000007f0f057890 */ /* 0x002fc8000fffe0ff */
[----:B------:R-:W-:-:S04]  /*1460*/  USHF.R.S32.HI UR4, URZ, 0x1f, UR5 ;  /* 0x0000001fff047899 */ /* 0x000fc80008011405 */
[----:B------:R-:W-:-:S04]  /*1470*/  ULEA.HI UR4, UR4, UR5, URZ, 0x7 ;  /* 0x0000000504047291 */ /* 0x000fc8000f8f38ff */
[----:B------:R-:W-:Y:S02]  /*1480*/  USHF.R.S32.HI UR22, URZ, 0x7, UR4 ;  /* 0x00000007ff167899 */ /* 0x000fe40008011404 */
[----:B------:R-:W-:Y:S02]  /*1490*/  UIADD3 UR4, UPT, UPT, UR15, -0x1, URZ ;  /* 0xffffffff0f047890 */ /* 0x000fe4000fffe0ff */
[----:B------:R-:W-:Y:S02]  /*14a0*/  UISETP.LT.U32.AND UP0, UPT, UR22, 0x7, UPT ;  /* 0x000000071600788c */ /* 0x000fe4000bf01070 */
[----:B------:R-:W-:Y:S02]  /*14b0*/  UISETP.GE.U32.AND UP1, UPT, UR4, -0xff, UPT ;  /* 0xffffff010400788c */ /* 0x000fe4000bf26070 */
[----:B------:R-:W-:Y:S02]  /*14c0*/  USEL UR21, UR22, 0x7, UP0 ;  /* 0x0000000716157887 */ /* 0x000fe40008000000 */
[----:B------:R-:W-:-:S02]  /*14d0*/  UIADD3 UR15, UPT, UPT, UR15, 0xfe, URZ ;  /* 0x000000fe0f0f7890 */ /* 0x000fc4000fffe0ff */
[----:B------:R-:W-:Y:S02]  /*14e0*/  UIADD3 UR7, UPT, UPT, UR21, -0x1, URZ ;  /* 0xffffffff15077890 */ /* 0x000fe4000fffe0ff */
[----:B------:R-:W-:-:S03]  /*14f0*/  UIADD3 UR14, UPT, UPT, UR22, -UR21, URZ ;  /* 0x80000015160e7290 */ /* 0x000fc6000fffe0ff */
[----:B------:R-:W-:-:S04]  /*1500*/  @UP1 UIADD3 UR7, UPT, UPT, UR21, URZ, URZ ;  /* 0x000000ff15071290 */ /* 0x000fc8000fffe0ff */
[----:B--2---:R-:W-:-:S12]  /*1510*/  UIADD3 UR7, UPT, UPT, UR7, 0x1, URZ ;  /* 0x0000000107077890 */ /* 0x004fd8000fffe0ff */
.L_x_35:
[----:B------:R-:W-:Y:S01]  /*1520*/  UISETP.NE.AND UP0, UPT, UR37, URZ, UPT ;  /* 0x000000ff2500728c */ /* 0x000fe2000bf05270 */
[----:B------:R-:W1:Y:S08]  /*1530*/  S2UR UR37, SR_CgaCtaId ;  /* 0x00000000002579c3 */ /* 0x000e700000008800 */
[----:B------:R-:W-:Y:S05]  /*1540*/  BRA.U UP0, `(.L_x_18) ;  /* 0x0000000100347547 */ /* 0x000fea000b800000 */
[----:B------:R-:W2:Y:S01]  /*1550*/  S2R R2, SR_CgaCtaId ;  /* 0x0000000000027919 */ /* 0x000ea20000008800 */
[----:B------:R-:W-:-:S04]  /*1560*/  MOV R3, 0x400 ;  /* 0x0000040000037802 */ /* 0x000fc80000000f00 */
[----:B--2---:R-:W-:Y:S02]  /*1570*/  LEA R3, R2, R3, 0x18 ;  /* 0x0000000302037211 */ /* 0x004fe400078ec0ff */
[----:B------:R-:W-:-:S03]  /*1580*/  SHF.L.U32 R2, R10, 0x1f, RZ ;  /* 0x0000001f0a027819 */ /* 0x000fc600000006ff */
[----:B------:R-:W-:-:S04]  /*1590*/  IMAD R3, R12, 0x8, R3 ;  /* 0x000000080c037824 */ /* 0x000fc800078e0203 */
[----:B------:R-:W2:Y:S02]  /*15a0*/  SYNCS.PHASECHK.TRANS64.TRYWAIT P0, [R3+URZ+0x100], R2 ;  /* 0x00010002030075a7 */ /* 0x000ea400080011ff */
[----:B--2---:R-:W-:Y:S05]  /*15b0*/  @!P0 BRA `(.L_x_19) ;  /* 0x0000006000208947 */ /* 0x004fea0003800000 */
.L_x_97:
[----:B------:R-:W-:Y:S01]  /*15c0*/  VIADD R12, R12, 0x1 ;  /* 0x000000010c0c7836 */ /* 0x000fe20000000000 */
[----:B------:R2:W-:Y:S04]  /*15d0*/  SYNCS.ARRIVE.TRANS64.A1T0 RZ, [R3+URZ+0xf0], RZ ;  /* 0x0000f0ff03ff79a7 */ /* 0x0005e800081000ff */
[----:B------:R-:W-:-:S04]  /*15e0*/  ISETP.NE.AND P0, PT, R12, 0x2, PT ;  /* 0x000000020c00780c */ /* 0x000fc80003f05270 */
[----:B------:R-:W-:Y:S02]  /*15f0*/  SEL R12, R12, RZ, P0 ;  /* 0x000000ff0c0c7207 */ /* 0x000fe40000000000 */
[----:B--2---:R-:W-:-:S04]  /*1600*/  SEL R3, RZ, 0x1, P0 ;  /* 0x00000001ff037807 */ /* 0x004fc80000000000 */
[----:B------:R-:W-:-:S07]  /*1610*/  LOP3.LUT R10, R10, R3, RZ, 0x3c, !PT ;  /* 0x000000030a0a7212 */ /* 0x000fce00078e3cff */
.L_x_18:
[----:B------:R-:W-:Y:S01]  /*1620*/  UMOV UR4, 0x400 ;  /* 0x0000040000047882 */ /* 0x000fe20000000000 */
[----:B------:R-:W-:Y:S01]  /*1630*/  SHF.L.U32 R2, R15, 0x1f, RZ ;  /* 0x0000001f0f027819 */ /* 0x000fe200000006ff */
[----:B-1----:R-:W-:Y:S01]  /*1640*/  ULEA UR4, UR37, UR4, 0x18 ;  /* 0x0000000425047291 */ /* 0x002fe2000f8ec0ff */
[----:B------:R-:W-:Y:S01]  /*1650*/  R2UR UR35, R201 ;  /* 0x00000000c92372ca */ /* 0x000fe200000e0000 */
[----:B------:R-:W-:Y:S01]  /*1660*/  UISETP.GE.U32.AND UP0, UPT, UR15, 0xff, UPT ;  /* 0x000000ff0f00788c */ /* 0x000fe2000bf06070 */
[----:B------:R-:W-:Y:S01]  /*1670*/  R2UR UR11, R191 ;  /* 0x00000000bf0b72ca */ /* 0x000fe200000e0000 */
[----:B------:R-:W-:Y:S01]  /*1680*/  ULEA UR5, UR13, UR4, 0x3 ;  /* 0x000000040d057291 */ /* 0x000fe2000f8e18ff */
[----:B------:R-:W-:-:S08]  /*1690*/  UMOV UR23, URZ ;  /* 0x000000ff00177c82 */ /* 0x000fd00008000000 */
[----:B------:R1:W2:Y:S01]  /*16a0*/  SYNCS.PHASECHK.TRANS64.TRYWAIT P0, [UR5+0x38], R2 ;  /* 0x00003802ff0075a7 */ /* 0x0002a20008001105 */
[----:B------:R-:W-:Y:S02]  /*16b0*/  USHF.L.U32 UR35, UR35, 0x7, URZ ;  /* 0x0000000723237899 */ /* 0x000fe400080006ff */
[----:B------:R-:W-:Y:S01]  /*16c0*/  UIMAD UR11, UR11, 0x50, URZ ;  /* 0x000000500b0b78a4 */ /* 0x000fe2000f8e02ff */
[----:B------:R-:W-:Y:S11]  /*16d0*/  BRA.U !UP0, `(.L_x_20) ;  /* 0x0000000108a87547 */ /* 0x000ff6000b800000 */
[----:B------:R-:W-:Y:S01]  /*16e0*/  UMOV UR16, URZ ;  /* 0x000000ff00107c82 */ /* 0x000fe20008000000 */
[----:B------:R-:W-:-:S05]  /*16f0*/  UMOV UR6, UR13 ;  /* 0x0000000d00067c82 */ /* 0x000fca0008000000 */
.L_x_25:
[----:B--2---:R-:W-:Y:S01]  /*1700*/  @!P5 MOV R3, 0x6800 ;  /* 0x000068000003d802 */ /* 0x004fe20000000f00 */
[----:B-1----:R-:W-:Y:S01]  /*1710*/  ULEA UR33, UR6, UR4, 0x3 ;  /* 0x0000000406217291 */ /* 0x002fe2000f8e18ff */
[----:B--2---:R-:W-:Y:S11]  /*1720*/  @P0 BRA `(.L_x_21) ;  /* 0x00000000000c0947 */ /* 0x004ff60003800000 */
[----:B------:R-:W-:Y:S04]  /*1730*/  SHF.L.U32 R5, R15, 0x1f, RZ ;  /* 0x0000001f0f057819 */ /* 0x000fe800000006ff */
[----:B------:R-:W2:Y:S02]  /*1740*/  SYNCS.PHASECHK.TRANS64.TRYWAIT P0, [UR33+0x38], R5 ;  /* 0x00003805ff0075a7 */ /* 0x000ea40008001121 */
[----:B--2---:R-:W-:Y:S05]  /*1750*/  @!P0 BRA `(.L_x_22) ;  /* 0x0000005c00cc8947 */ /* 0x004fea0003800000 */
.L_x_21:
[----:B------:R2:W-:Y:S01]  /*1760*/  @!P5 SYNCS.ARRIVE.TRANS64 RZ, [UR33], R3 ;  /* 0x00000003ffffd9a7 */ /* 0x0005e20008000021 */
[----:B------:R-:W-:Y:S04]  /*1770*/  BSSY.RECONVERGENT B0, `(.L_x_23) ;  /* 0x0000003000007945 */ /* 0x000fe80003800200 */
[----:B------:R-:W-:Y:S05]  /*1780*/  @P4 BRA `(.L_x_24) ;  /* 0x0000000000044947 */ /* 0x000fea0003800000 */
[----:B------:R-:W-:Y:S05]  /*1790*/  BPT.TRAP 0x1 ;  /* 0x000000040000795c */ /* 0x000fea0000300000 */
.L_x_24:
[----:B------:R-:W-:Y:S05]  /*17a0*/  BSYNC.RECONVERGENT B0 ;  /* 0x0000000000007941 */ /* 0x000fea0003800200 */
.L_x_23:
[----:B------:R-:W-:Y:S02]  /*17b0*/  UIADD3 UR13, UPT, UPT, UR6, 0x1, URZ ;  /* 0x00000001060d7890 */ /* 0x000fe4000fffe0ff */
[----:B------:R-:W-:Y:S02]  /*17c0*/  UIADD3 UR18, UP1, UPT, UR24, 0x80, URZ ;  /* 0x0000008018127890 */ /* 0x000fe4000ff3e0ff */
[----:B------:R-:W-:Y:S02]  /*17d0*/  UISETP.NE.AND UP0, UPT, UR13, 0x7, UPT ;  /* 0x000000070d00788c */ /* 0x000fe4000bf05270 */
[----:B------:R-:W-:Y:S02]  /*17e0*/  ULEA UR32, UR6, UR4, 0xe ;  /* 0x0000000406207291 */ /* 0x000fe4000f8e70ff */
[----:B------:R-:W-:Y:S02]  /*17f0*/  USEL UR9, URZ, 0x1, UP0 ;  /* 0x00000001ff097887 */ /* 0x000fe40008000000 */
[----:B------:R-:W-:Y:S02]  /*1800*/  USEL UR13, UR13, URZ, UP0 ;  /* 0x000000ff0d0d7287 */ /* 0x000fe40008000000 */
[----:B------:R-:W-:Y:S02]  /*1810*/  USHF.L.U32 UR34, UR16, 0x7, URZ ;  /* 0x0000000710227899 */ /* 0x000fe400080006ff */
[----:B------:R-:W-:Y:S01]  /*1820*/  ULEA UR8, UR13, UR4, 0x3 ;  /* 0x000000040d087291 */ /* 0x000fe2000f8e18ff */
[----:B------:R-:W-:Y:S01]  /*1830*/  LOP3.LUT R15, R15, UR9, RZ, 0x3c, !PT ;  /* 0x000000090f0f7c12 */ /* 0x000fe2000f8e3cff */
[----:B------:R-:W-:Y:S02]  /*1840*/  UIADD3.X UR19, UPT, UPT, URZ, UR25, URZ, UP1, !UPT ;  /* 0x00000019ff137290 */ /* 0x000fe40008ffe4ff */
[----:B------:R-:W-:Y:S01]  /*1850*/  UIADD3 UR32, UPT, UPT, UR32, 0x5200, URZ ;  /* 0x0000520020207890 */ /* 0x000fe2000fffe0ff */
[----:B-1----:R-:W-:Y:S01]  /*1860*/  SHF.L.U32 R2, R15, 0x1f, RZ ;  /* 0x0000001f0f027819 */ /* 0x002fe200000006ff */
[----:B------:R-:W-:Y:S02]  /*1870*/  UIMAD UR5, UR6, 0x2800, UR4 ;  /* 0x00002800060578a4 */ /* 0x000fe4000f8e0204 */
[----:B------:R-:W-:Y:S01]  /*1880*/  UIADD3 UR26, UP0, UPT, UR24, 0x180, URZ ;  /* 0x00000180181a7890 */ /* 0x000fe2000ff1e0ff */
[----:B------:R1:W1:Y:S01]  /*1890*/  SYNCS.PHASECHK.TRANS64.TRYWAIT P0, [UR8+0x38], R2 ;  /* 0x00003802ff0075a7 */ /* 0x0002620008001108 */
[----:B------:R-:W-:Y:S01]  /*18a0*/  UMOV UR28, 0x0 ;  /* 0x00000000001c7882 */ /* 0x000fe20000000000 */
[----:B------:R-:W-:Y:S01]  /*18b0*/  UMOV UR29, 0x10000000 ;  /* 0x10000000001d7882 */ /* 0x000fe20000000000 */
[----:B------:R-:W-:Y:S01]  /*18c0*/  UIADD3 UR8, UPT, UPT, UR5, 0x21200, URZ ;  /* 0x0002120005087890 */ /* 0x000fe2000fffe0ff */
[----:B------:R1:W-:Y:S01]  /*18d0*/  UTMALDG.3D [UR32], [UR18], desc[UR28] ;  /* 0x00001c20120075b4 */ /* 0x0003e20008011000 */
[----:B------:R-:W-:Y:S02]  /*18e0*/  UIADD3.X UR27, UPT, UPT, URZ, UR25, URZ, UP0, !UPT ;  /* 0x00000019ff1b7290 */ /* 0x000fe400087fe4ff */
[----:B------:R-:W-:Y:S01]  /*18f0*/  UIADD3 UR16, UPT, UPT, UR16, 0x1, URZ ;  /* 0x0000000110107890 */ /* 0x000fe2000fffe0ff */
[----:B------:R-:W-:Y:S01]  /*1900*/  UMOV UR12, UR36 ;  /* 0x00000024000c7c82 */ /* 0x000fe20008000000 */
[----:B------:R-:W-:Y:S01]  /*1910*/  UMOV UR9, UR33 ;  /* 0x0000002100097c82 */ /* 0x000fe20008000000 */
[----:B------:R-:W-:Y:S01]  /*1920*/  UMOV UR10, UR34 ;  /* 0x00000022000a7c82 */ /* 0x000fe20008000000 */
[----:B------:R-:W-:Y:S03]  /*1930*/  UISETP.NE.AND UP0, UPT, UR16, UR7, UPT ;  /* 0x000000071000728c */ /* 0x000fe6000bf05270 */
[----:B------:R1:W-:Y:S01]  /*1940*/  UTMALDG.3D [UR8], [UR26], desc[UR28] ;  /* 0x00001c081a0075b4 */ /* 0x0003e20008011000 */
[----:B------:R-:W-:Y:S01]  /*1950*/  UMOV UR23, UR7 ;  /* 0x0000000700177c82 */ /* 0x000fe20008000000 */
[----:B------:R-:W-:Y:S04]  /*1960*/  UMOV UR6, UR13 ;  /* 0x0000000d00067c82 */ /* 0x000fe80008000000 */
[----:B------:R-:W-:Y:S05]  /*1970*/  BRA.U UP0, `(.L_x_25) ;  /* 0xfffffffd00607547 */ /* 0x000fea000b83ffff */
.L_x_20:
[----:B------:R-:W-:Y:S01]  /*1980*/  ULEA UR5, UR13, UR4, 0x3 ;  /* 0x000000040d057291 */ /* 0x000fe2000f8e18ff */
[----:B-1----:R-:W-:Y:S01]  /*1990*/  SHF.L.U32 R2, R15, 0x1f, RZ ;  /* 0x0000001f0f027819 */ /* 0x002fe200000006ff */
[----:B------:R-:W-:Y:S01]  /*19a0*/  @!P1 SYNCS.ARRIVE.TRANS64.A1T0 RZ, [UR4+0x88], RZ ;  /* 0x000088ffffff99a7 */ /* 0x000fe20008100004 */
[----:B------:R-:W-:-:S06]  /*19b0*/  UISETP.GT.AND UP0, UPT, UR22, UR21, UPT ;  /* 0x000000151600728c */ /* 0x000fcc000bf04270 */
[----:B--2---:R1:W2:Y:S03]  /*19c0*/  SYNCS.PHASECHK.TRANS64.TRYWAIT P0, [UR5+0x38], R2 ;  /* 0x00003802ff0075a7 */ /* 0x0042a60008001105 */
[----:B------:R-:W-:Y:S05]  /*19d0*/  BRA.U !UP0, `(.L_x_26) ;  /* 0x0000000108ac7547 */ /* 0x000fea000b800000 */
[----:B------:R-:W-:Y:S01]  /*19e0*/  UIADD3 UR26, UPT, UPT, UR14, UR23, URZ ;  /* 0x000000170e1a7290 */ /* 0x000fe2000fffe0ff */
[----:B------:R-:W-:-:S11]  /*19f0*/  UMOV UR6, UR13 ;  /* 0x0000000d00067c82 */ /* 0x000fd60008000000 */
.L_x_31:
[----:B--2---:R-:W-:Y:S01]  /*1a00*/  @!P5 MOV R3, 0x6800 ;  /* 0x000068000003d802 */ /* 0x004fe20000000f00 */
[----:B-1----:R-:W-:Y:S01]  /*1a10*/  ULEA UR17, UR6, UR4, 0x3 ;  /* 0x0000000406117291 */ /* 0x002fe2000f8e18ff */
[----:B--2---:R-:W-:Y:S11]  /*1a20*/  @P0 BRA `(.L_x_27) ;  /* 0x00000000000c0947 */ /* 0x004ff60003800000 */
[----:B------:R-:W-:Y:S04]  /*1a30*/  SHF.L.U32 R5, R15, 0x1f, RZ ;  /* 0x0000001f0f057819 */ /* 0x000fe800000006ff */
[----:B------:R-:W2:Y:S02]  /*1a40*/  SYNCS.PHASECHK.TRANS64.TRYWAIT P0, [UR17+0x38], R5 ;  /* 0x00003805ff0075a7 */ /* 0x000ea40008001111 */
[----:B--2---:R-:W-:Y:S05]  /*1a50*/  @!P0 BRA `(.L_x_28) ;  /* 0x0000005c00248947 */ /* 0x004fea0003800000 */
.L_x_27:
[----:B------:R2:W-:Y:S01]  /*1a60*/  @!P5 SYNCS.ARRIVE.TRANS64 RZ, [UR17], R3 ;  /* 0x00000003ffffd9a7 */ /* 0x0005e20008000011 */
[----:B------:R-:W-:Y:S04]  /*1a70*/  BSSY.RECONVERGENT B0, `(.L_x_29) ;  /* 0x0000003000007945 */ /* 0x000fe80003800200 */
[----:B------:R-:W-:Y:S05]  /*1a80*/  @P4 BRA `(.L_x_30) ;  /* 0x0000000000044947 */ /* 0x000fea0003800000 */
[----:B------:R-:W-:Y:S05]  /*1a90*/  BPT.TRAP 0x1 ;  /* 0x000000040000795c */ /* 0x000fea0000300000 */
.L_x_30:
[----:B------:R-:W-:Y:S05]  /*1aa0*/  BSYNC.RECONVERGENT B0 ;  /* 0x0000000000007941 */ /* 0x000fea0003800200 */
.L_x_29:
[----:B------:R-:W-:Y:S02]  /*1ab0*/  UIADD3 UR13, UPT, UPT, UR6, 0x1, URZ ;  /* 0x00000001060d7890 */ /* 0x000fe4000fffe0ff */
[----:B------:R-:W-:Y:S02]  /*1ac0*/  ULEA UR16, UR6, UR4, 0xe ;  /* 0x0000000406107291 */ /* 0x000fe4000f8e70ff */
[----:B------:R-:W-:Y:S02]  /*1ad0*/  UISETP.NE.AND UP0, UPT, UR13, 0x7, UPT ;  /* 0x000000070d00788c */ /* 0x000fe4000bf05270 */
[----:B------:R-:W-:Y:S02]  /*1ae0*/  UIADD3 UR32, UP1, UPT, UR24, 0x80, URZ ;  /* 0x0000008018207890 */ /* 0x000fe4000ff3e0ff */
[----:B------:R-:W-:Y:S02]  /*1af0*/  USEL UR9, URZ, 0x1, UP0 ;  /* 0x00000001ff097887 */ /* 0x000fe40008000000 */
[----:B------:R-:W-:Y:S02]  /*1b00*/  USEL UR13, UR13, URZ, UP0 ;  /* 0x000000ff0d0d7287 */ /* 0x000fe40008000000 */
[----:B------:R-:W-:Y:S02]  /*1b10*/  USHF.L.U32 UR18, UR23, 0x7, URZ ;  /* 0x0000000717127899 */ /* 0x000fe400080006ff */
[----:B------:R-:W-:Y:S01]  /*1b20*/  ULEA UR8, UR13, UR4, 0x3 ;  /* 0x000000040d087291 */ /* 0x000fe2000f8e18ff */
[----:B------:R-:W-:Y:S01]  /*1b30*/  LOP3.LUT R15, R15, UR9, RZ, 0x3c, !PT ;  /* 0x000000090f0f7c12 */ /* 0x000fe2000f8e3cff */
[----:B------:R-:W-:Y:S02]  /*1b40*/  UIADD3 UR16, UPT, UPT, UR16, 0x5200, URZ ;  /* 0x0000520010107890 */ /* 0x000fe4000fffe0ff */
[----:B------:R-:W-:Y:S01]  /*1b50*/  UIADD3.X UR33, UPT, UPT, URZ, UR25, URZ, UP1, !UPT ;  /* 0x00000019ff217290 */ /* 0x000fe20008ffe4ff */
[----:B-1----:R-:W-:Y:S01]  /*1b60*/  SHF.L.U32 R2, R15, 0x1f, RZ ;  /* 0x0000001f0f027819 */ /* 0x002fe200000006ff */
[----:B------:R-:W-:Y:S02]  /*1b70*/  UIMAD UR5, UR6, 0x2800, UR4 ;  /* 0x00002800060578a4 */ /* 0x000fe4000f8e0204 */
[----:B------:R-:W-:Y:S01]  /*1b80*/  UIADD3 UR30, UP0, UPT, UR24, 0x180, URZ ;  /* 0x00000180181e7890 */ /* 0x000fe2000ff1e0ff */
[----:B------:R1:W1:Y:S01]  /*1b90*/  SYNCS.PHASECHK.TRANS64.TRYWAIT P0, [UR8+0x38], R2 ;  /* 0x00003802ff0075a7 */ /* 0x0002620008001108 */
[----:B------:R-:W-:Y:S01]  /*1ba0*/  UIADD3 UR8, UPT, UPT, UR5, 0x21200, URZ ;  /* 0x0002120005087890 */ /* 0x000fe2000fffe0ff */
[----:B------:R-:W-:Y:S01]  /*1bb0*/  UMOV UR28, 0x0 ;  /* 0x00000000001c7882 */ /* 0x000fe20000000000 */
[----:B------:R-:W-:Y:S01]  /*1bc0*/  UMOV UR29, 0x10000000 ;  /* 0x10000000001d7882 */ /* 0x000fe20000000000 */
[----:B------:R-:W-:Y:S01]  /*1bd0*/  UMOV UR19, UR35 ;  /* 0x0000002300137c82 */ /* 0x000fe20008000000 */
[----:B------:R-:W-:Y:S01]  /*1be0*/  UMOV UR20, UR36 ;  /* 0x0000002400147c82 */ /* 0x000fe20008000000 */
[----:B------:R-:W-:Y:S01]  /*1bf0*/  UIADD3.X UR31, UPT, UPT, URZ, UR25, URZ, UP0, !UPT ;  /* 0x00000019ff1f7290 */ /* 0x000fe200087fe4ff */
[----:B------:R1:W-:Y:S01]  /*1c00*/  UTMALDG.3D [UR16], [UR32], desc[UR28] ;  /* 0x00001c10200075b4 */ /* 0x0003e20008011000 */
[----:B------:R-:W-:Y:S01]  /*1c10*/  UIADD3 UR23, UPT, UPT, UR23, 0x1, URZ ;  /* 0x0000000117177890 */ /* 0x000fe2000fffe0ff */
[----:B------:R-:W-:Y:S01]  /*1c20*/  UMOV UR12, UR36 ;  /* 0x00000024000c7c82 */ /* 0x000fe20008000000 */
[----:B------:R-:W-:Y:S01]  /*1c30*/  UMOV UR9, UR17 ;  /* 0x0000001100097c82 */ /* 0x000fe20008000000 */
[----:B------:R-:W-:Y:S01]  /*1c40*/  UMOV UR10, UR18 ;  /* 0x00000012000a7c82 */ /* 0x000fe20008000000 */
[----:B------:R-:W-:Y:S03]  /*1c50*/  UISETP.NE.AND UP0, UPT, UR23, UR26, UPT ;  /* 0x0000001a1700728c */ /* 0x000fe6000bf05270 */
[----:B------:R1:W-:Y:S01]  /*1c60*/  UTMALDG.3D [UR8], [UR30], desc[UR28] ;  /* 0x00001c081e0075b4 */ /* 0x0003e20008011000 */
[----:B------:R-:W-:Y:S05]  /*1c70*/  UMOV UR6, UR13 ;  /* 0x0000000d00067c82 */ /* 0x000fea0008000000 */
[----:B------:R-:W-:Y:S05]  /*1c80*/  BRA.U UP0, `(.L_x_31) ;  /* 0xfffffffd005c7547 */ /* 0x000fea000b83ffff */
.L_x_26:
[C---:B-1----:R-:W-:Y:S01]  /*1c90*/  LEA R2, R14.reuse, UR4, 0x3 ;  /* 0x000000040e027c11 */ /* 0x042fe2000f8e18ff */
[----:B------:R-:W-:Y:S01]  /*1ca0*/  NOP ;  /* 0x0000000000007918 */ /* 0x000fe20000000000 */
[----:B--2---:R-:W-:Y:S02]  /*1cb0*/  SHF.L.U32 R3, R13, 0x1f, RZ ;  /* 0x0000001f0d037819 */ /* 0x004fe400000006ff */
[----:B------:R-:W-:Y:S02]  /*1cc0*/  LEA R4, R14, UR4, 0x4 ;  /* 0x000000040e047c11 */ /* 0x000fe4000f8e20ff */
[----:B------:R-:W1:Y:S02]  /*1cd0*/  SYNCS.PHASECHK.TRANS64.TRYWAIT P0, [R2+URZ+0x90], R3 ;  /* 0x00009003020075a7 */ /* 0x000e6400080011ff */
[----:B-1----:R-:W-:Y:S05]  /*1ce0*/  @!P0 BRA `(.L_x_32) ;  /* 0x0000005800988947 */ /* 0x002fea0003800000 */
.L_x_100:
[----:B------:R-:W2:Y:S01]  /*1cf0*/  LDS.128 R4, [R4+0x120] ;  /* 0x0001200004047984 */ /* 0x000ea20000000c00 */
[----:B---3--:R-:W-:Y:S01]  /*1d00*/  ISETP.GE.AND P0, PT, R92, 0x1, PT ;  /* 0x000000015c00780c */ /* 0x008fe20003f06270 */
[----:B-1----:R-:W-:Y:S01]  /*1d10*/  VIADD R2, R2, 0xa0 ;  /* 0x000000a002027836 */ /* 0x002fe20000000000 */
[----:B------:R-:W-:Y:S01]  /*1d20*/  @!PT LDS RZ, [RZ] ;  /* 0x00000000fffff984 */ /* 0x000fe20000000800 */
[----:B------:R-:W-:Y:S01]  /*1d30*/  @!PT LDS RZ, [RZ] ;  /* 0x00000000fffff984 */ /* 0x000fe20000000800 */
[----:B------:R-:W-:Y:S01]  /*1d40*/  @!PT LDS RZ, [RZ] ;  /* 0x00000000fffff984 */ /* 0x000fe20000000800 */
[----:B------:R-:W-:Y:S01]  /*1d50*/  @!PT LDS RZ, [RZ] ;  /* 0x00000000fffff984 */ /* 0x000fe20000000800 */
[----:B------:R1:W-:Y:S06]  /*1d60*/  MEMBAR.ALL.CTA ;  /* 0x0000000000007992 */ /* 0x0003ec0000008000 */
[----:B-1----:R-:W1:Y:S01]  /*1d70*/  FENCE.VIEW.ASYNC.S ;  /* 0x00000000000073c6 */ /* 0x002e620000000000 */
[----:B------:R-:W-:-:S04]  /*1d80*/  PRMT R2, RZ, 0x654, R2 ;  /* 0x00000654ff027816 */ /* 0x000fc80000000002 */
[----:B-1----:R1:W-:Y:S01]  /*1d90*/  SYNCS.ARRIVE.TRANS64.RED.A1T0 RZ, [R2+URZ], RZ ;  /* 0x000000ff02ff79a7 */ /* 0x0023e200081004ff */
[----:B--2---:R-:W-:-:S13]  /*1da0*/  LOP3.LUT P2, RZ, R6, 0x1, RZ, 0xc0, !PT ;  /* 0x0000000106ff7812 */ /* 0x004fda000784c0ff */
[----:B------:R-:W-:Y:S01]  /*1db0*/  @P2 SHF.R.U32.HI R3, RZ, 0x10, R5 ;  /* 0x00000010ff032819 */ /* 0x000fe20000011605 */
[----:B------:R-:W-:Y:S01]  /*1dc0*/  VOTEU.ANY UP0, P2 ;  /* 0x0000000000ff7886 */ /* 0x000fe20001000100 */
[----:B------:R-:W-:Y:S02]  /*1dd0*/  @P2 MOV R11, R4 ;  /* 0x00000004000b2202 */ /* 0x000fe40000000f00 */
[----:B------:R-:W-:Y:S02]  /*1de0*/  @P2 R2UR.BROADCAST UR5, R3 ;  /* 0x00000000030522ca */ /* 0x000fe400008e0000 */
[----:B------:R-:W-:-:S11]  /*1df0*/  @P2 LOP3.LUT R0, R5, 0xffff, RZ, 0xc0, !PT ;  /* 0x0000ffff05002812 */ /* 0x000fd600078ec0ff */
[----:B------:R-:W-:Y:S01]  /*1e00*/  @UP0 UMOV UR36, UR5 ;  /* 0x0000000500240c82 */ /* 0x000fe20008000000 */
[----:B-1----:R-:W-:Y:S05]  /*1e10*/  @!P0 BRA `(.L_x_33) ;  /* 0x0000000000b88947 */ /* 0x002fea0003800000 */
[----:B------:R-:W4:Y:S01]  /*1e20*/  LDC.64 R4, c[0x0][0xb18] ;  /* 0x0002c600ff047b82 */ /* 0x000f220000000a00 */
[----:B------:R-:W-:-:S07]  /*1e30*/  ISETP.NE.AND P3, PT, R92, 0x1, PT ;  /* 0x000000015c00780c */ /* 0x000fce0003f65270 */
[----:B------:R-:W1:Y:S08]  /*1e40*/  LDC.64 R6, c[0x0][0xb10] ;  /* 0x0002c400ff067b82 */ /* 0x000e700000000a00 */
[----:B------:R-:W2:Y:S08]  /*1e50*/  LDC R16, c[0x0][0xb20] ;  /* 0x0002c800ff107b82 */ /* 0x000eb00000000800 */
[----:B------:R-:W3:Y:S01]  /*1e60*/  LDC R18, c[0x0][0xb0c] ;  /* 0x0002c300ff127b82 */ /* 0x000ee20000000800 */
[----:B----4-:R-:W-:Y:S01]  /*1e70*/  IMAD.HI.U32 R17, R8, R5, RZ ;  /* 0x0000000508117227 */ /* 0x010fe200078e00ff */
[----:B------:R-:W-:-:S03]  /*1e80*/  ISETP.NE.AND P0, PT, R4, 0x1, PT ;  /* 0x000000010400780c */ /* 0x000fc60003f05270 */
[----:B------:R-:W-:-:S03]  /*1e90*/  IMAD.HI.U32 R5, R0, R5, RZ ;  /* 0x0000000500057227 */ /* 0x000fc600078e00ff */
[----:B------:R-:W4:Y:S01]  /*1ea0*/  LDC.64 R2, c[0x0][0xb28] ;  /* 0x0002ca00ff027b82 */ /* 0x000f220000000a00 */
[----:B-1----:R-:W-:-:S04]  /*1eb0*/  IMAD.HI.U32 R20, R9, R6, RZ ;  /* 0x0000000609147227 */ /* 0x002fc800078e00ff */
[----:B------:R-:W-:Y:S01]  /*1ec0*/  IMAD.HI.U32 R22, R11, R6, RZ ;  /* 0x000000060b167227 */ /* 0x000fe200078e00ff */
[----:B------:R-:W-:Y:S02]  /*1ed0*/  SHF.R.U32.HI R20, RZ, R7, R20 ;  /* 0x00000007ff147219 */ /* 0x000fe40000011614 */
[-C--:B--2---:R-:W-:Y:S02]  /*1ee0*/  SHF.R.U32.HI R17, RZ, R16.reuse, R17 ;  /* 0x00000010ff117219 */ /* 0x084fe40000011611 */
[----:B------:R-:W-:Y:S02]  /*1ef0*/  SHF.R.U32.HI R5, RZ, R16, R5 ;  /* 0x00000010ff057219 */ /* 0x000fe40000011605 */
[----:B------:R-:W-:Y:S02]  /*1f00*/  SEL R17, R8, R17, !P0 ;  /* 0x0000001108117207 */ /* 0x000fe40004000000 */
[----:B------:R-:W-:Y:S02]  /*1f10*/  SHF.R.U32.HI R22, RZ, R7, R22 ;  /* 0x00000007ff167219 */ /* 0x000fe40000011616 */
[----:B---3--:R-:W-:-:S02]  /*1f20*/  ISETP.NE.AND P1, PT, R18, 0x1, PT ;  /* 0x000000011200780c */ /* 0x008fc40003f25270 */
[----:B------:R-:W-:Y:S02]  /*1f30*/  SEL R5, R0, R5, !P0 ;  /* 0x0000000500057207 */ /* 0x000fe40004000000 */
[----:B------:R-:W-:Y:S02]  /*1f40*/  SEL R19, R9, R20, !P1 ;  /* 0x0000001409137207 */ /* 0x000fe40004800000 */
[----:B------:R-:W-:Y:S01]  /*1f50*/  SEL R7, R11, R22, !P1 ;  /* 0x000000160b077207 */ /* 0x000fe20004800000 */
[----:B----4-:R-:W-:-:S04]  /*1f60*/  IMAD.HI.U32 R20, R17, R2, RZ ;  /* 0x0000000211147227 */ /* 0x010fc800078e00ff */
[----:B------:R-:W-:Y:S01]  /*1f70*/  IMAD.HI.U32 R6, R19, R2, RZ ;  /* 0x0000000213067227 */ /* 0x000fe200078e00ff */
[----:B------:R-:W-:-:S04]  /*1f80*/  @P3 SHF.R.U32.HI R17, RZ, R3, R20 ;  /* 0x00000003ff113219 */ /* 0x000fc80000011614 */
[----:B------:R-:W-:Y:S01]  /*1f90*/  @P3 SHF.R.U32.HI R19, RZ, R3, R6 ;  /* 0x00000003ff133219 */ /* 0x000fe20000011606 */
[----:B------:R-:W-:-:S04]  /*1fa0*/  IMAD R17, R92, R17, RZ ;  /* 0x000000115c117224 */ /* 0x000fc800078e02ff */
[----:B------:R-:W-:Y:S01]  /*1fb0*/  IMAD R6, R92, R19, RZ ;  /* 0x000000135c067224 */ /* 0x000fe200078e02ff */
[C---:B------:R-:W-:Y:S02]  /*1fc0*/  ISETP.GE.AND P0, PT, R5.reuse, R17, PT ;  /* 0x000000110500720c */ /* 0x040fe40003f06270 */
[----:B------:R-:W-:Y:S02]  /*1fd0*/  IADD3 R17, PT, PT, -R5, RZ, RZ ;  /* 0x000000ff05117210 */ /* 0x000fe40007ffe1ff */
[----:B------:R-:W-:Y:S01]  /*1fe0*/  ISETP.GE.OR P0, PT, R7, R6, P0 ;  /* 0x000000060700720c */ /* 0x000fe20000706670 */
[----:B------:R-:W-:-:S04]  /*1ff0*/  IMAD.HI.U32 R6, R5, R2, RZ ;  /* 0x0000000205067227 */ /* 0x000fc800078e00ff */
[----:B------:R-:W-:Y:S01]  /*2000*/  IMAD R0, R4, R17, R0 ;  /* 0x0000001104007224 */ /* 0x000fe200078e0200 */
[----:B------:R-:W-:-:S04]  /*2010*/  SHF.R.U32.HI R6, RZ, R3, R6 ;  /* 0x00000003ff067219 */ /* 0x000fc80000011606 */
[----:B------:R-:W-:-:S03]  /*2020*/  SEL R6, R5, R6, !P3 ;  /* 0x0000000605067207 */ /* 0x000fc60005800000 */
[----:B------:R-:W-:-:S04]  /*2030*/  @!P0 IMAD.HI.U32 R16, R7, R2, RZ ;  /* 0x0000000207108227 */ /* 0x000fc800078e00ff */
[----:B------:R-:W-:Y:S01]  /*2040*/  IMAD.MOV R2, RZ, RZ, -R6 ;  /* 0x000000ffff027224 */ /* 0x000fe200078e0a06 */
[----:B------:R-:W-:-:S03]  /*2050*/  @!P0 SHF.R.U32.HI R16, RZ, R3, R16 ;  /* 0x00000003ff108219 */ /* 0x000fc60000011610 */
[----:B------:R-:W-:Y:S01]  /*2060*/  IMAD R2, R92, R2, R5 ;  /* 0x000000025c027224 */ /* 0x000fe200078e0205 */
[----:B------:R-:W-:-:S05]  /*2070*/  @!P0 SEL R3, R7, R16, !P3 ;  /* 0x0000001007038207 */ /* 0x000fca0005800000 */
[--C-:B------:R-:W-:Y:S02]  /*2080*/  @!P0 IMAD.IADD R6, R6, 0x1, -R3.reuse ;  /* 0x0000000106068824 */ /* 0x100fe400078e0a03 */
[----:B------:R-:W-:Y:S01]  /*2090*/  @!P0 IMAD R3, R2, R19, R3 ;  /* 0x0000001302038224 */ /* 0x000fe200078e0203 */
[----:B------:R-:W-:Y:S01]  /*20a0*/  IADD3 R2, PT, PT, -R7, RZ, RZ ;  /* 0x000000ff07027210 */ /* 0x000fe20007ffe1ff */
[----:B------:R-:W-:Y:S02]  /*20b0*/  @!P0 IMAD R5, R92, R6, R7 ;  /* 0x000000065c058224 */ /* 0x000fe400078e0207 */
[----:B------:R-:W-:Y:S02]  /*20c0*/  @!P0 IMAD.MOV.U32 R7, RZ, RZ, R3 ;  /* 0x000000ffff078224 */ /* 0x000fe400078e0003 */
[----:B------:R-:W-:Y:S02]  /*20d0*/  IMAD R2, R18, R2, R11 ;  /* 0x0000000212027224 */ /* 0x000fe400078e020b */
[----:B------:R-:W-:-:S02]  /*20e0*/  IMAD R0, R5, R4, R0 ;  /* 0x0000000405007224 */ /* 0x000fc400078e0200 */
[----:B------:R-:W-:Y:S02]  /*20f0*/  IMAD R11, R7, R18, R2 ;  /* 0x00000012070b7224 */ /* 0x000fe400078e0202 */
.L_x_33:
[----:B------:R-:W1:Y:S02]  /*2100*/  LDCU UR5, c[0x0][0xb30] ;  /* 0x00016600ff0577ac */ /* 0x000e640008000800 */
[----:B-1----:R-:W-:-:S09]  /*2110*/  UISETP.NE.AND UP0, UPT, UR5, 0x1, UPT ;  /* 0x000000010500788c */ /* 0x002fd2000bf05270 */
[----:B------:R-:W-:Y:S05]  /*2120*/  BRA.U UP0, `(.L_x_34) ;  /* 0x0000000100407547 */ /* 0x000fea000b800000 */
[----:B------:R-:W1:Y:S08]  /*2130*/  LDC.64 R4, c[0x0][0xb10] ;  /* 0x0002c400ff047b82 */ /* 0x000e700000000a00 */
[----:B------:R-:W2:Y:S08]  /*2140*/  LDC.64 R2, c[0x0][0xb18] ;  /* 0x0002c600ff027b82 */ /* 0x000eb00000000a00 */
[----:B------:R-:W3:Y:S08]  /*2150*/  LDC R6, c[0x0][0xb20] ;  /* 0x0002c800ff067b82 */ /* 0x000ef00000000800 */
[----:B------:R-:W4:Y:S01]  /*2160*/  LDC R16, c[0x0][0xb0c] ;  /* 0x0002c300ff107b82 */ /* 0x000f220000000800 */
[----:B-1----:R-:W-:-:S05]  /*2170*/  IMAD.HI.U32 R4, R11, R4, RZ ;  /* 0x000000040b047227 */ /* 0x002fca00078e00ff */
[----:B------:R-:W-:Y:S01]  /*2180*/  SHF.R.U32.HI R4, RZ, R5, R4 ;  /* 0x00000005ff047219 */ /* 0x000fe20000011604 */
[----:B--2---:R-:W-:Y:S01]  /*2190*/  IMAD.HI.U32 R3, R0, R3, RZ ;  /* 0x0000000300037227 */ /* 0x004fe200078e00ff */
[----:B------:R-:W-:-:S04]  /*21a0*/  ISETP.NE.AND P0, PT, R2, 0x1, PT ;  /* 0x000000010200780c */ /* 0x000fc80003f05270 */
[----:B---3--:R-:W-:-:S04]  /*21b0*/  SHF.R.U32.HI R3, RZ, R6, R3 ;  /* 0x00000006ff037219 */ /* 0x008fc80000011603 */
[----:B------:R-:W-:Y:S02]  /*21c0*/  SEL R3, R0, R3, !P0 ;  /* 0x0000000300037207 */ /* 0x000fe40004000000 */
[----:B----4-:R-:W-:-:S04]  /*21d0*/  ISETP.NE.AND P1, PT, R16, 0x1, PT ;  /* 0x000000011000780c */ /* 0x010fc80003f25270 */
[----:B------:R-:W-:-:S05]  /*21e0*/  SEL R4, R11, R4, !P1 ;  /* 0x000000040b047207 */ /* 0x000fca0004800000 */
[----:B------:R-:W-:Y:S02]  /*21f0*/  IMAD.IADD R5, R3, 0x1, -R4 ;  /* 0x0000000103057824 */ /* 0x000fe400078e0a04 */
[----:B------:R-:W-:Y:S02]  /*2200*/  IMAD.IADD R3, R4, 0x1, -R3 ;  /* 0x0000000104037824 */ /* 0x000fe400078e0a03 */
[----:B------:R-:W-:Y:S02]  /*2210*/  IMAD R11, R5, R16, R11 ;  /* 0x00000010050b7224 */ /* 0x000fe400078e020b */
[----:B------:R-:W-:-:S07]  /*2220*/  IMAD R0, R3, R2, R0 ;  /* 0x0000000203007224 */ /* 0x000fce00078e0200 */
.L_x_34:
[----:B------:R-:W-:Y:S01]  /*2230*/  VIADD R14, R14, 0x1 ;  /* 0x000000010e0e7836 */ /* 0x000fe20000000000 */
[----:B------:R-:W-:Y:S01]  /*2240*/  PLOP3.LUT P1, PT, PT, PT, PT, 0x80, 0x8 ;  /* 0x000000000008781c */ /* 0x000fe20003f2f070 */
[----:B------:R-:W-:Y:S02]  /*2250*/  IMAD.IADD R201, R11, 0x1, R190 ;  /* 0x000000010bc97824 */ /* 0x000fe400078e02be */
[----:B------:R-:W-:Y:S01]  /*2260*/  IMAD.IADD R191, R0, 0x1, R179 ;  /* 0x0000000100bf7824 */ /* 0x000fe200078e02b3 */
[----:B------:R-:W-:-:S04]  /*2270*/  ISETP.NE.AND P0, PT, R14, 0x2, PT ;  /* 0x000000020e00780c */ /* 0x000fc80003f05270 */
[----:B------:R-:W-:Y:S02]  /*2280*/  SEL R2, RZ, 0x1, P0 ;  /* 0x00000001ff027807 */ /* 0x000fe40000000000 */
[----:B------:R-:W-:Y:S02]  /*2290*/  SEL R14, R14, RZ, P0 ;  /* 0x000000ff0e0e7207 */ /* 0x000fe40000000000 */
[----:B------:R-:W-:Y:S01]  /*22a0*/  LOP3.LUT R13, R13, R2, RZ, 0x3c, !PT ;  /* 0x000000020d0d7212 */ /* 0x000fe200078e3cff */
[----:B------:R-:W-:Y:S06]  /*22b0*/  @P2 BRA `(.L_x_35) ;  /* 0xfffffff000982947 */ /* 0x000fec000383ffff */
[----:B------:R-:W-:Y:S01]  /*22c0*/  UIADD3 UR4, UPT, UPT, UR4, 0x38, URZ ;  /* 0x0000003804047890 */ /* 0x000fe2000fffe0ff */
[----:B------:R-:W-:-:S03]  /*22d0*/  SHF.L.U32 R3, R15, 0x1f, RZ ;  /* 0x0000001f0f037819 */ /* 0x000fc600000006ff */
[----:B------:R-:W-:-:S09]  /*22e0*/  ULEA UR5, UR13, UR4, 0x3 ;  /* 0x000000040d057291 */ /* 0x000fd2000f8e18ff */
[----:B------:R-:W1:Y:S02]  /*22f0*/  SYNCS.PHASECHK.TRANS64.TRYWAIT P0, [UR5], R3 ;  /* 0x00000003ff0075a7 */ /* 0x000e640008001105 */
[----:B-1----:R-:W-:Y:S05]  /*2300*/  @!P0 BRA `(.L_x_36) ;  /* 0x0000005400248947 */ /* 0x002fea0003800000 */
.L_x_102:
[----:B------:R-:W-:-:S04]  /*2310*/  UIADD3 UR6, UPT, UPT, UR13, 0x1, URZ ;  /* 0x000000010d067890 */ /* 0x000fc8000fffe0ff */
[----:B------:R-:W-:-:S04]  /*2320*/  UISETP.NE.AND UP0, UPT, UR6, 0x7, UPT ;  /* 0x000000070600788c */ /* 0x000fc8000bf05270 */
[----:B------:R-:W-:Y:S02]  /*2330*/  USEL UR7, URZ, 0x1, UP0 ;  /* 0x00000001ff077887 */ /* 0x000fe40008000000 */
[----:B------:R-:W-:-:S04]  /*2340*/  USEL UR6, UR6, URZ, UP0 ;  /* 0x000000ff06067287 */ /* 0x000fc80008000000 */
[----:B------:R-:W-:Y:S01]  /*2350*/  ULEA UR5, UR6, UR4, 0x3 ;  /* 0x0000000406057291 */ /* 0x000fe2000f8e18ff */
[----:B------:R-:W-:-:S04]  /*2360*/  LOP3.LUT R2, R15, UR7, RZ, 0x3c, !PT ;  /* 0x000000070f027c12 */ /* 0x000fc8000f8e3cff */
[----:B-1----:R-:W-:-:S04]  /*2370*/  SHF.L.U32 R3, R2, 0x1f, RZ ;  /* 0x0000001f02037819 */ /* 0x002fc800000006ff */
[----:B------:R-:W1:Y:S02]  /*2380*/  SYNCS.PHASECHK.TRANS64.TRYWAIT P0, [UR5], R3 ;  /* 0x00000003ff0075a7 */ /* 0x000e640008001105 */
[----:B-1----:R-:W-:Y:S05]  /*2390*/  @!P0 BRA `(.L_x_37) ;  /* 0x0000005400188947 */ /* 0x002fea0003800000 */
.L_x_104:
        /* <DEDUP_REMOVED lines=9> */
.L_x_106:
        /* <DEDUP_REMOVED lines=9> */
.L_x_108:
        /* <DEDUP_REMOVED lines=9> */
.L_x_110:
        /* <DEDUP_REMOVED lines=9> */
.L_x_112:
[----:B------:R-:W-:-:S04]  /*25e0*/  UIADD3 UR6, UPT, UPT, UR6, 0x1, URZ ;  /* 0x0000000106067890 */ /* 0x000fc8000fffe0ff */
[----:B------:R-:W-:-:S04]  /*25f0*/  UISETP.NE.AND UP0, UPT, UR6, 0x7, UPT ;  /* 0x000000070600788c */ /* 0x000fc8000bf05270 */
[----:B------:R-:W-:Y:S02]  /*2600*/  USEL UR5, URZ, 0x1, UP0 ;  /* 0x00000001ff057887 */ /* 0x000fe40008000000 */
[----:B------:R-:W-:-:S04]  /*2610*/  USEL UR6, UR6, URZ, UP0 ;  /* 0x000000ff06067287 */ /* 0x000fc80008000000 */
[----:B------:R-:W-:Y:S01]  /*2620*/  ULEA UR6, UR6, UR4, 0x3 ;  /* 0x0000000406067291 */ /* 0x000fe2000f8e18ff */
[----:B-1----:R-:W-:-:S04]  /*2630*/  LOP3.LUT R3, R2, UR5, RZ, 0x3c, !PT ;  /* 0x0000000502037c12 */ /* 0x002fc8000f8e3cff */
[----:B------:R-:W-:Y:S01]  /*2640*/  SHF.L.U32 R3, R3, 0x1f, RZ ;  /* 0x0000001f03037819 */ /* 0x000fe200000006ff */
[----:B------:R-:W-:-:S07]  /*2650*/  IMAD.U32 R0, RZ, RZ, UR6 ;  /* 0x00000006ff007e24 */ /* 0x000fce000f8e00ff */
.L_x_42:
[----:B-1----:R1:W2:Y:S02]  /*2660*/  SYNCS.PHASECHK.TRANS64.TRYWAIT P0, [R0+URZ], R3 ;  /* 0x00000003000075a7 */ /* 0x0022a400080011ff */
[----:B--2---:R-:W-:Y:S05]  /*2670*/  @!P0 NANOSLEEP.SYNCS 0x989680 ;  /* 0x009896800000895d */ /* 0x004fea0003900000 */
[----:B------:R-:W2:Y:S02]  /*2680*/  @!P0 SYNCS.PHASECHK.TRANS64 P0, [R0+URZ], R3 ;  /* 0x00000003000085a7 */ /* 0x000ea400080010ff */
[----:B--2---:R-:W-:Y:S05]  /*2690*/  @P0 EXIT ;  /* 0x000000000000094d */ /* 0x004fea0003800000 */
[----:B------:R-:W-:Y:S05]  /*26a0*/  BRA `(.L_x_42) ;  /* 0xfffffffc00ec7947 */ /* 0x000fea000383ffff */
.L_x_17:
[----:B------:R-:W-:-:S04]  /*26b0*/  UISETP.NE.AND UP1, UPT, UR37, URZ, UPT ;  /* 0x000000ff2500728c */ /* 0x000fc8000bf25270 */
[----:B------:R-:W-:-:S09]  /*26c0*/  UISETP.NE.OR UP1, UPT, UR8, 0x1, UP1 ;  /* 0x000000010800788c */ /* 0x000fd20008f25670 */
[----:B------:R-:W-:Y:S05]  /*26d0*/  BRA.U UP1, `(.L_x_43) ;  /* 0x0000000501487547 */ /* 0x000fea000b800000 */
[----:B------:R-:W-:Y:S01]  /*26e0*/  ISETP.NE.AND P2, PT, R0, RZ, PT ;  /* 0x000000ff0000720c */ /* 0x000fe20003f45270 */
[----:B------:R-:W-:Y:S01]  /*26f0*/  IMAD.MOV.U32 R12, RZ, RZ, 0x1 ;  /* 0x00000001ff0c7424 */ /* 0x000fe200078e00ff */
[----:B------:R-:W-:Y:S02]  /*2700*/  CS2R R10, SRZ ;  /* 0x00000000000a7805 */ /* 0x000fe4000001ff00 */
[----:B------:R-:W-:Y:S01]  /*2710*/  CS2R R8, SRZ ;  /* 0x0000000000087805 */ /* 0x000fe2000001ff00 */
[----:B------:R-:W-:Y:S01]  /*2720*/  UMOV UR4, 0x400 ;  /* 0x0000040000047882 */ /* 0x000fe20000000000 */
[----:B------:R-:W-:Y:S01]  /*2730*/  UMOV UR6, URZ ;  /* 0x000000ff00067c82 */ /* 0x000fe20008000000 */
[----:B------:R-:W-:-:S12]  /*2740*/  ULEA UR37, UR37, UR4, 0x18 ;  /* 0x0000000425257291 */ /* 0x000fd8000f8ec0ff */
.L_x_47:
[----:B------:R-:W-:Y:S02]  /*2750*/  LEA R2, R8, UR37, 0x3 ;  /* 0x0000002508027c11 */ /* 0x000fe4000f8e18ff */
[----:B------:R-:W-:-:S03]  /*2760*/  SHF.L.U32 R5, R9, 0x1f, RZ ;  /* 0x0000001f09057819 */ /* 0x000fc600000006ff */
[----:B------:R-:W-:Y:S01]  /*2770*/  VIADD R4, R2, 0x100 ;  /* 0x0000010002047836 */ /* 0x000fe20000000000 */
[----:B------:R-:W1:Y:S02]  /*2780*/  SYNCS.PHASECHK.TRANS64.TRYWAIT P0, [R2+URZ+0xf0], R5 ;  /* 0x0000f005020075a7 */ /* 0x000e6400080011ff */
[----:B-1----:R-:W-:Y:S05]  /*2790*/  @!P0 BRA `(.L_x_44) ;  /* 0x0000005000908947 */ /* 0x002fea0003800000 */
.L_x_113:
[----:B------:R-:W-:Y:S01]  /*27a0*/  ULEA UR5, UR6, UR37, 0x3 ;  /* 0x0000002506057291 */ /* 0x000fe2000f8e18ff */
[----:B------:R-:W-:Y:S02]  /*27b0*/  PRMT R4, RZ, 0x654, R4 ;  /* 0x00000654ff047816 */ /* 0x000fe40000000004 */
[----:B-1----:R-:W-:Y:S01]  /*27c0*/  SHF.L.U32 R5, R12, 0x1f, RZ ;  /* 0x0000001f0c057819 */ /* 0x002fe200000006ff */
[----:B------:R-:W-:Y:S01]  /*27d0*/  UIADD3 UR4, UPT, UPT, UR5, 0x90, URZ ;  /* 0x0000009005047890 */ /* 0x000fe2000fffe0ff */
[----:B------:R1:W-:Y:S05]  /*27e0*/  SYNCS.ARRIVE.TRANS64.RED.A1T0 RZ, [R4+URZ], RZ ;  /* 0x000000ff04ff79a7 */ /* 0x0003ea00081004ff */
[----:B------:R-:W-:Y:S01]  /*27f0*/  IMAD.U32 R7, RZ, RZ, UR4 ;  /* 0x00000004ff077e24 */ /* 0x000fe2000f8e00ff */
[----:B------:R-:W2:Y:S04]  /*2800*/  SYNCS.PHASECHK.TRANS64.TRYWAIT P0, [UR5+0xa0], R5 ;  /* 0x0000a005ff0075a7 */ /* 0x000ea80008001105 */
[----:B------:R-:W-:Y:S01]  /*2810*/  PRMT R6, R0, 0x654, R7 ;  /* 0x0000065400067816 */ /* 0x000fe20000000007 */
[----:B-1----:R-:W-:Y:S01]  /*2820*/  @!P2 IMAD.MOV.U32 R4, RZ, RZ, 0x10 ;  /* 0x00000010ff04a424 */ /* 0x002fe200078e00ff */
[----:B--2---:R-:W-:Y:S06]  /*2830*/  @!P0 BRA `(.L_x_45) ;  /* 0x00000050007c8947 */ /* 0x004fec0003800000 */
.L_x_115:
[----:B------:R-:W-:Y:S01]  /*2840*/  ULEA UR4, UR6, UR37, 0x4 ;  /* 0x0000002506047291 */ /* 0x000fe2000f8e20ff */
[----:B------:R-:W-:Y:S01]  /*2850*/  SEL R3, R6, R3, !P2 ;  /* 0x0000000306037207 */ /* 0x000fe20005000000 */
[----:B------:R-:W-:Y:S01]  /*2860*/  UIADD3 UR5, UPT, UPT, UR5, 0x90, URZ ;  /* 0x0000009005057890 */ /* 0x000fe2000fffe0ff */
[----:B-1----:R-:W-:Y:S01]  /*2870*/  LEA R2, R11, UR37, 0x3 ;  /* 0x000000250b027c11 */ /* 0x002fe2000f8e18ff */
[----:B------:R-:W-:Y:S01]  /*2880*/  UIADD3 UR4, UPT, UPT, UR4, 0x120, URZ ;  /* 0x0000012004047890 */ /* 0x000fe2000fffe0ff */
[----:B------:R-:W-:Y:S01]  /*2890*/  SHF.L.U32 R5, R10, 0x1f, RZ ;  /* 0x0000001f0a057819 */ /* 0x000fe200000006ff */
[----:B------:R1:W-:Y:S01]  /*28a0*/  @!P2 SYNCS.ARRIVE.TRANS64.RED RZ, [R3+URZ], R4 ;  /* 0x0000000403ffa9a7 */ /* 0x0003e200080004ff */
[----:B------:R-:W-:Y:S01]  /*28b0*/  UIADD3 UR6, UPT, UPT, UR6, 0x1, URZ ;  /* 0x0000000106067890 */ /* 0x000fe2000fffe0ff */
[----:B------:R-:W-:-:S03]  /*28c0*/  VIADD R8, R8, 0x1 ;  /* 0x0000000108087836 */ /* 0x000fc60000000000 */
[----:B------:R-:W-:Y:S02]  /*28d0*/  UISETP.NE.AND UP0, UPT, UR6, 0x2, UPT ;  /* 0x000000020600788c */ /* 0x000fe4000bf05270 */
[----:B------:R-:W-:Y:S06]  /*28e0*/  UGETNEXTWORKID.BROADCAST [UR4], [UR5] ;  /* 0x00000000040073ca */ /* 0x000fec0008000100 */
[----:B------:R-:W-:Y:S01]  /*28f0*/  USEL UR4, URZ, 0x1, UP0 ;  /* 0x00000001ff047887 */ /* 0x000fe20008000000 */
[----:B------:R-:W-:Y:S01]  /*2900*/  ISETP.NE.AND P0, PT, R8, 0x2, PT ;  /* 0x000000020800780c */ /* 0x000fe20003f05270 */
[----:B------:R-:W-:Y:S01]  /*2910*/  USEL UR6, UR6, URZ, UP0 ;  /* 0x000000ff06067287 */ /* 0x000fe20008000000 */
[----:B------:R-:W2:Y:S03]  /*2920*/  SYNCS.PHASECHK.TRANS64.TRYWAIT P1, [R2+URZ+0x90], R5 ;  /* 0x00009005020075a7 */ /* 0x000ea600080211ff */
[----:B------:R-:W-:Y:S01]  /*2930*/  LOP3.LUT R12, R12, UR4, RZ, 0x3c, !PT ;  /* 0x000000040c0c7c12 */ /* 0x000fe2000f8e3cff */
[----:B-12---:R-:W-:Y:S07]  /*2940*/  @!P1 BRA `(.L_x_46) ;  /* 0x0000005000509947 */ /* 0x006fee0003800000 */
.L_x_116:
[C---:B------:R-:W-:Y:S01]  /*2950*/  LEA R4, R11.reuse, UR37, 0x4 ;  /* 0x000000250b047c11 */ /* 0x040fe2000f8e20ff */
[----:B-1----:R-:W-:Y:S01]  /*2960*/  VIADD R2, R2, 0xa0 ;  /* 0x000000a002027836 */ /* 0x002fe20000000000 */
[----:B------:R-:W-:Y:S01]  /*2970*/  SEL R8, R8, RZ, P0 ;  /* 0x000000ff08087207 */ /* 0x000fe20000000000 */
[----:B------:R-:W-:-:S03]  /*2980*/  VIADD R11, R11, 0x1 ;  /* 0x000000010b0b7836 */ /* 0x000fc60000000000 */
[----:B------:R-:W1:Y:S01]  /*2990*/  LDS.128 R4, [R4+0x120] ;  /* 0x0001200004047984 */ /* 0x000e620000000c00 */
[----:B------:R-:W-:Y:S02]  /*29a0*/  PRMT R2, RZ, 0x654, R2 ;  /* 0x00000654ff027816 */ /* 0x000fe40000000002 */
[C---:B------:R-:W-:Y:S01]  /*29b0*/  ISETP.NE.AND P1, PT, R11.reuse, 0x2, PT ;  /* 0x000000020b00780c */ /* 0x040fe20003f25270 */
[----:B------:R-:W-:Y:S01]  /*29c0*/  @!PT LDS RZ, [RZ] ;  /* 0x00000000fffff984 */ /* 0x000fe20000000800 */
[----:B------:R-:W-:Y:S01]  /*29d0*/  @!PT LDS RZ, [RZ] ;  /* 0x00000000fffff984 */ /* 0x000fe20000000800 */
[----:B------:R-:W-:Y:S01]  /*29e0*/  @!PT LDS RZ, [RZ] ;  /* 0x00000000fffff984 */ /* 0x000fe20000000800 */
[----:B------:R-:W-:Y:S01]  /*29f0*/  @!PT LDS RZ, [RZ] ;  /* 0x00000000fffff984 */ /* 0x000fe20000000800 */
[----:B------:R2:W-:Y:S06]  /*2a00*/  MEMBAR.ALL.CTA ;  /* 0x0000000000007992 */ /* 0x0005ec0000008000 */
[----:B--2---:R-:W2:Y:S01]  /*2a10*/  FENCE.VIEW.ASYNC.S ;  /* 0x00000000000073c6 */ /* 0x004ea20000000000 */
[----:B------:R-:W-:Y:S01]  /*2a20*/  SEL R11, R11, RZ, P1 ;  /* 0x000000ff0b0b7207 */ /* 0x000fe20000800000 */
[----:B--2---:R2:W-:Y:S01]  /*2a30*/  SYNCS.ARRIVE.TRANS64.RED.A1T0 RZ, [R2+URZ], RZ ;  /* 0x000000ff02ff79a7 */ /* 0x0045e200081004ff */
[----:B-1----:R-:W-:-:S02]  /*2a40*/  LOP3.LUT P3, RZ, R6, 0x1, RZ, 0xc0, !PT ;  /* 0x0000000106ff7812 */ /* 0x002fc4000786c0ff */
[----:B------:R-:W-:-:S04]  /*2a50*/  SEL R5, RZ, 0x1, P1 ;  /* 0x00000001ff057807 */ /* 0x000fc80000800000 */
[----:B------:R-:W-:Y:S02]  /*2a60*/  LOP3.LUT R10, R10, R5, RZ, 0x3c, !PT ;  /* 0x000000050a0a7212 */ /* 0x000fe400078e3cff */
[----:B--2---:R-:W-:-:S04]  /*2a70*/  SEL R2, RZ, 0x1, P0 ;  /* 0x00000001ff027807 */ /* 0x004fc80000000000 */
[----:B------:R-:W-:Y:S01]  /*2a80*/  LOP3.LUT R9, R9, R2, RZ, 0x3c, !PT ;  /* 0x0000000209097212 */ /* 0x000fe200078e3cff */
[----:B------:R-:W-:Y:S06]  /*2a90*/  @P3 BRA `(.L_x_47) ;  /* 0xfffffffc002c3947 */ /* 0x000fec000383ffff */
[----:B------:R-:W-:Y:S01]  /*2aa0*/  ULEA UR5, UR6, UR37, 0x3 ;  /* 0x0000002506057291 */ /* 0x000fe2000f8e18ff */
[----:B------:R-:W-:-:S08]  /*2ab0*/  SHF.L.U32 R3, R12, 0x1f, RZ ;  /* 0x0000001f0c037819 */ /* 0x000fd000000006ff */
[----:B------:R-:W1:Y:S02]  /*2ac0*/  SYNCS.PHASECHK.TRANS64 P0, [UR5+0xa0], R3 ;  /* 0x0000a003ff0075a7 */ /* 0x000e640008001005 */
[----:B-1----:R-:W-:Y:S05]  /*2ad0*/  @P0 BRA `(.L_x_48) ;  /* 0x0000000000080947 */ /* 0x002fea0003800000 */
[----:B------:R-:W1:Y:S02]  /*2ae0*/  SYNCS.PHASECHK.TRANS64.TRYWAIT P0, [UR5+0xa0], R3 ;  /* 0x0000a003ff0075a7 */ /* 0x000e640008001105 */
[----:B-1----:R-:W-:Y:S05]  /*2af0*/  @!P0 BRA `(.L_x_49) ;  /* 0x0000004c00f88947 */ /* 0x002fea0003800000 */
.L_x_48:
[----:B------:R-:W-:-:S04]  /*2b00*/  UIADD3 UR4, UPT, UPT, UR6, 0x1, URZ ;  /* 0x0000000106047890 */ /* 0x000fc8000fffe0ff */
[----:B------:R-:W-:-:S04]  /*2b10*/  UISETP.NE.AND UP0, UPT, UR4, 0x2, UPT ;  /* 0x000000020400788c */ /* 0x000fc8000bf05270 */
[----:B------:R-:W-:Y:S02]  /*2b20*/  USEL UR7, URZ, 0x1, UP0 ;  /* 0x00000001ff077887 */ /* 0x000fe40008000000 */
[----:B------:R-:W-:-:S04]  /*2b30*/  USEL UR4, UR4, URZ, UP0 ;  /* 0x000000ff04047287 */ /* 0x000fc80008000000 */
[----:B------:R-:W-:Y:S01]  /*2b40*/  ULEA UR4, UR4, UR37, 0x3 ;  /* 0x0000002504047291 */ /* 0x000fe2000f8e18ff */
[----:B-1----:R-:W-:-:S04]  /*2b50*/  LOP3.LUT R3, R12, UR7, RZ, 0x3c, !PT ;  /* 0x000000070c037c12 */ /* 0x002fc8000f8e3cff */
[----:B------:R-:W-:-:S04]  /*2b60*/  SHF.L.U32 R0, R3, 0x1f, RZ ;  /* 0x0000001f03007819 */ /* 0x000fc800000006ff */
[----:B------:R-:W1:Y:S02]  /*2b70*/  SYNCS.PHASECHK.TRANS64 P0, [UR4+0xa0], R0 ;  /* 0x0000a000ff0075a7 */ /* 0x000e640008001004 */
[----:B-1----:R-:W-:Y:S05]  /*2b80*/  @P0 EXIT ;  /* 0x000000000000094d */ /* 0x002fea0003800000 */
[----:B------:R-:W-:Y:S02]  /*2b90*/  SHF.L.U32 R3, R3, 0x1f, RZ ;  /* 0x0000001f03037819 */ /* 0x000fe400000006ff */
[----:B------:R-:W-:-:S07]  /*2ba0*/  MOV R0, UR4 ;  /* 0x0000000400007c02 */ /* 0x000fce0008000f00 */
.L_x_50:
[----:B-1----:R1:W2:Y:S02]  /*2bb0*/  SYNCS.PHASECHK.TRANS64.TRYWAIT P0, [R0+URZ+0xa0], R3 ;  /* 0x0000a003000075a7 */ /* 0x0022a400080011ff */
[----:B--2---:R-:W-:Y:S05]  /*2bc0*/  @!P0 NANOSLEEP.SYNCS 0x989680 ;  /* 0x009896800000895d */ /* 0x004fea0003900000 */
[----:B------:R-:W2:Y:S02]  /*2bd0*/  @!P0 SYNCS.PHASECHK.TRANS64 P0, [R0+URZ+0xa0], R3 ;  /* 0x0000a003000085a7 */ /* 0x000ea400080010ff */
[----:B--2---:R-:W-:Y:S05]  /*2be0*/  @P0 EXIT ;  /* 0x000000000000094d */ /* 0x004fea0003800000 */
[----:B------:R-:W-:Y:S05]  /*2bf0*/  BRA `(.L_x_50) ;  /* 0xfffffffc00ec7947 */ /* 0x000fea000383ffff */
.L_x_43:
[----:B------:R-:W-:-:S09]  /*2c00*/  UISETP.NE.AND UP1, UPT, UR8, URZ, UPT ;  /* 0x000000ff0800728c */ /* 0x000fd2000bf25270 */
[----:B------:R-:W-:Y:S05]  /*2c10*/  BRA.U UP1, `(.L_x_51) ;  /* 0x0000000d01b47547 */ /* 0x000fea000b800000 */
[----:B------:R-:W-:Y:S01]  /*2c20*/  UMOV UR4, 0x40 ;  /* 0x0000004000047882 */ /* 0x000fe20000000000 */
[----:B------:R-:W-:Y:S01]  /*2c30*/  NOP ;  /* 0x0000000000007918 */ /* 0x000fe20000000000 */
[----:B------:R-:W-:Y:S01]  /*2c40*/  ULEA UR4, UR37, UR4, 0x18 ;  /* 0x0000000425047291 */ /* 0x000fe2000f8ec0ff */
[----:B------:R-:W-:Y:S02]  /*2c50*/  UMOV UR5, 0x400 ;  /* 0x0000040000057882 */ /* 0x000fe40000000000 */
[----:B------:R-:W-:-:S06]  /*2c60*/  ULEA UR37, UR37, UR5, 0x18 ;  /* 0x0000000525257291 */ /* 0x000fcc000f8ec0ff */
[----:B------:R-:W1:Y:S02]  /*2c70*/  LDS.U8 R0, [UR4+0x1c] ;  /* 0x00001c04ff007984 */ /* 0x000e640008000000 */
[----:B-1----:R-:W-:-:S13]  /*2c80*/  ISETP.NE.AND P0, PT, R0, RZ, PT ;  /* 0x000000ff0000720c */ /* 0x002fda0003f05270 */
[----:B------:R-:W-:Y:S05]  /*2c90*/  @P0 BRA `(.L_x_52) ;  /* 0x0000000000580947 */ /* 0x000fea0003800000 */
[----:B------:R-:W-:-:S13]  /*2ca0*/  ELECT P0, URZ, PT ;  /* 0x0000000000ff782f */ /* 0x000fda0003800000 */
[----:B------:R-:W-:Y:S05]  /*2cb0*/  @!P0 BRA `(.L_x_53) ;  /* 0x0000000000608947 */ /* 0x000fea0003800000 */
[----:B------:R-:W-:Y:S01]  /*2cc0*/  UMOV UR5, 0x10 ;  /* 0x0000001000057882 */ /* 0x000fe20000000000 */
[----:B------:R-:W-:Y:S01]  /*2cd0*/  HFMA2 R0, -RZ, RZ, 0, 5.9604644775390625e-08 ;  /* 0x00000001ff007431 */ /* 0x000fe200000001ff */
[----:B------:R-:W-:-:S03]  /*2ce0*/  MOV R2, 0xffff ;  /* 0x0000ffff00027802 */ /* 0x000fc60000000f00 */
[----:B------:R-:W-:Y:S04]  /*2cf0*/  DEPBAR.LE SB1, 0x36 ;  /* 0x00009d800000791a */ /* 0x000fe80000000000 */
[----:B------:R-:W1:Y:S02]  /*2d00*/  UTCATOMSWS.FIND_AND_SET.ALIGN UP0, UR5, UR5 ;  /* 0x00000005000575e3 */ /* 0x000e640008000800 */
[----:B-1----:R-:W-:Y:S01]  /*2d10*/  MOV R3, UR5 ;  /* 0x0000000500037c02 */ /* 0x002fe20008000f00 */
[----:B------:R-:W-:Y:S06]  /*2d20*/  BRA.U UP0, `(.L_x_54) ;  /* 0x0000000100187547 */ /* 0x000fec000b800000 */
.L_x_55:
[----:B------:R-:W-:Y:S05]  /*2d30*/  NANOSLEEP 0x64 ;  /* 0x000000640000795d */ /* 0x000fea0003800000 */
[----:B------:R-:W-:-:S05]  /*2d40*/  UMOV UR5, 0x10 ;  /* 0x0000001000057882 */ /* 0x000fca0000000000 */
[----:B------:R-:W-:Y:S04]  /*2d50*/  DEPBAR.LE SB1, 0x36 ;  /* 0x00009d800000791a */ /* 0x000fe80000000000 */
[----:B------:R-:W1:Y:S02]  /*2d60*/  UTCATOMSWS.FIND_AND_SET.ALIGN UP0, UR5, UR5 ;  /* 0x00000005000575e3 */ /* 0x000e640008000800 */
[----:B-1----:R-:W-:Y:S01]  /*2d70*/  MOV R3, UR5 ;  /* 0x0000000500037c02 */ /* 0x002fe20008000f00 */
[----:B------:R-:W-:Y:S05]  /*2d80*/  BRA.U !UP0, `(.L_x_55) ;  /* 0xfffffffd08e87547 */ /* 0x000fea000b83ffff */
.L_x_54:
[-C--:B------:R-:W-:Y:S02]  /*2d90*/  SHF.L.U32 R2, R2, R3.reuse, RZ ;  /* 0x0000000302027219 */ /* 0x080fe400000006ff */
[----:B------:R-:W-:Y:S01]  /*2da0*/  SHF.L.U32 R0, R0, R3, RZ ;  /* 0x0000000300007219 */ /* 0x000fe200000006ff */
[----:B------:R-:W-:Y:S02]  /*2db0*/  IMAD.SHL.U32 R3, R3, 0x20, RZ ;  /* 0x0000002003037824 */ /* 0x000fe400078e00ff */
[----:B------:R1:W-:Y:S04]  /*2dc0*/  ATOMS.OR RZ, [UR4+0x14], R2 ;  /* 0x00001402ffff798c */ /* 0x0003e8000b000004 */
[----:B------:R1:W-:Y:S04]  /*2dd0*/  ATOMS.OR RZ, [UR4+0x18], R0 ;  /* 0x00001800ffff798c */ /* 0x0003e8000b000004 */
[----:B------:R1:W-:Y:S01]  /*2de0*/  STS [UR37+0x140], R3 ;  /* 0x00014003ff007988 */ /* 0x0003e20008000825 */
[----:B------:R-:W-:Y:S05]  /*2df0*/  BRA `(.L_x_53) ;  /* 0x0000000000107947 */ /* 0x000fea0003800000 */
.L_x_52:
[----:B------:R-:W-:Y:S02]  /*2e00*/  MOV R0, 0xffffffff ;  /* 0xffffffff00007802 */ /* 0x000fe40000000f00 */
[----:B------:R-:W-:-:S03]  /*2e10*/  MOV R2, 0x2e40 ;  /* 0x00002e4000027802 */ /* 0x000fc60000000f00 */
[----:B------:R1:W-:Y:S04]  /*2e20*/  STS [UR37+0x140], R0 ;  /* 0x00014000ff007988 */ /* 0x0003e80008000825 */
[----:B-1-3-5:R-:W-:Y:S05]  /*2e30*/  CALL.REL.NOINC `($__internal_1_$__cuda_sm10x_tcgen05_guardrail_trap_phase_invalid_during_alloc) ;  /* 0x0000005000787944 */ /* 0x02afea0003c00000 */
.L_x_53:
[----:B------:R-:W-:Y:S05]  /*2e40*/  WARPSYNC.ALL ;  /* 0x0000000000007948 */ /* 0x000fea0003800000 */
[----:B------:R-:W2:Y:S01]  /*2e50*/  S2UR UR9, SR_CgaCtaId ;  /* 0x00000000000979c3 */ /* 0x000ea20000008800 */
[----:B------:R-:W-:Y:S01]  /*2e60*/  UMOV UR4, 0x400 ;  /* 0x0000040000047882 */ /* 0x000fe20000000000 */
[----:B------:R-:W-:-:S06]  /*2e70*/  NOP ;  /* 0x0000000000007918 */ /* 0x000fcc0000000000 */
[----:B------:R-:W-:Y:S06]  /*2e80*/  BAR.ARV 0x6, 0xa0 ;  /* 0x0182800000007b1d */ /* 0x000fec0000002000 */
[----:B------:R-:W4:Y:S01]  /*2e90*/  LDCU UR5, c[0x0][0x38c] ;  /* 0x00007180ff0577ac */ /* 0x000f220008000800 */
[----:B------:R-:W-:Y:S01]  /*2ea0*/  IMAD.MOV.U32 R11, RZ, RZ, 0x1 ;  /* 0x00000001ff0b7424 */ /* 0x000fe200078e00ff */
[----:B------:R-:W-:Y:S01]  /*2eb0*/  CS2R R8, SRZ ;  /* 0x0000000000087805 */ /* 0x000fe2000001ff00 */
[----:B------:R-:W-:Y:S01]  /*2ec0*/  IMAD.MOV.U32 R10, RZ, RZ, RZ ;  /* 0x000000ffff0a7224 */ /* 0x000fe200078e00ff */
[----:B------:R-:W-:Y:S01]  /*2ed0*/  UMOV UR12, URZ ;  /* 0x000000ff000c7c82 */ /* 0x000fe20008000000 */
[----:B------:R-:W-:Y:S01]  /*2ee0*/  UMOV UR11, URZ ;  /* 0x000000ff000b7c82 */ /* 0x000fe20008000000 */
[----:B------:R-:W-:Y:S01]  /*2ef0*/  UMOV UR22, 0x0 ;  /* 0x0000000000167882 */ /* 0x000fe20000000000 */
[----:B------:R-:W-:Y:S01]  /*2f00*/  UMOV UR23, 0x81404a0 ;  /* 0x081404a000177882 */ /* 0x000fe20000000000 */
[----:B------:R-:W-:Y:S01]  /*2f10*/  UMOV UR20, 0x0 ;  /* 0x0000000000147882 */ /* 0x000fe20000000000 */
[----:B------:R-:W-:Y:S01]  /*2f20*/  UMOV UR21, 0x81404a0 ;  /* 0x081404a000157882 */ /* 0x000fe20000000000 */
[----:B--2---:R-:W-:Y:S01]  /*2f30*/  ULEA UR9, UR9, UR4, 0x18 ;  /* 0x0000000409097291 */ /* 0x004fe2000f8ec0ff */
[----:B------:R-:W2:Y:S03]  /*2f40*/  LDCU UR4, c[0x0][0x38c] ;  /* 0x00007180ff0477ac */ /* 0x000ea60008000800 */
[----:B------:R-:W-:-:S02]  /*2f50*/  UIADD3 UR10, UPT, UPT, UR9, 0x5200, URZ ;  /* 0x00005200090a7890 */ /* 0x000fc4000fffe0ff */
[----:B----4-:R-:W-:-:S03]  /*2f60*/  UISETP.GE.AND UP3, UPT, UR5, 0x1, UPT ;  /* 0x000000010500788c */ /* 0x010fc6000bf66270 */
[----:B-1----:R-:W1:Y:S01]  /*2f70*/  LDS R0, [UR9+0x140] ;  /* 0x00014009ff007984 */ /* 0x002e620008000800 */
[----:B------:R-:W-:Y:S01]  /*2f80*/  USHF.R.U32.HI UR10, URZ, 0x4, UR10 ;  /* 0x00000004ff0a7899 */ /* 0x000fe2000801160a */
[----:B------:R-:W-:Y:S01]  /*2f90*/  UMOV UR26, 0x0 ;  /* 0x00000000001a7882 */ /* 0x000fe20000000000 */
[----:B------:R-:W-:Y:S02]  /*2fa0*/  UMOV UR27, 0x81404a0 ;  /* 0x081404a0001b7882 */ /* 0x000fe40000000000 */
[----:B------:R-:W-:Y:S01]  /*2fb0*/  ULOP3.LUT UR10, UR10, 0x3fff, URZ, 0xc0, !UPT ;  /* 0x00003fff0a0a7892 */ /* 0x000fe2000f8ec0ff */
[----:B------:R-:W-:Y:S01]  /*2fc0*/  UMOV UR24, 0x0 ;  /* 0x0000000000187882 */ /* 0x000fe20000000000 */
[----:B------:R-:W-:Y:S02]  /*2fd0*/  UMOV UR25, 0x81404a0 ;  /* 0x081404a000197882 */ /* 0x000fe40000000000 */
[----:B------:R-:W-:Y:S02]  /*2fe0*/  ULOP3.LUT UR10, UR10, 0x10000, URZ, 0xfc, !UPT ;  /* 0x000100000a0a7892 */ /* 0x000fe4000f8efcff */
[----:B--2---:R-:W-:-:S04]  /*2ff0*/  UIADD3 UR4, UPT, UPT, UR4, 0x7f, URZ ;  /* 0x0000007f04047890 */ /* 0x004fc8000fffe0ff */
[----:B------:R-:W-:-:S04]  /*3000*/  USHF.R.S32.HI UR8, URZ, 0x1f, UR4 ;  /* 0x0000001fff087899 */ /* 0x000fc80008011404 */
[----:B------:R-:W-:Y:S02]  /*3010*/  ULEA.HI UR8, UR8, UR4, URZ, 0x7 ;  /* 0x0000000408087291 */ /* 0x000fe4000f8f38ff */
[----:B------:R-:W-:Y:S02]  /*3020*/  UIADD3 UR4, UPT, UPT, UR9, 0x21200, URZ ;  /* 0x0002120009047890 */ /* 0x000fe4000fffe0ff */
[----:B------:R-:W-:Y:S02]  /*3030*/  USHF.R.S32.HI UR8, URZ, 0x7, UR8 ;  /* 0x00000007ff087899 */ /* 0x000fe40008011408 */
[----:B------:R-:W-:Y:S02]  /*3040*/  USHF.R.U32.HI UR4, URZ, 0x4, UR4 ;  /* 0x00000004ff047899 */ /* 0x000fe40008011604 */
[----:B------:R-:W-:Y:S02]  /*3050*/  UISETP.LT.AND UP0, UPT, UR8, 0x1, UPT ;  /* 0x000000010800788c */ /* 0x000fe4000bf01270 */
[----:B------:R-:W-:-:S02]  /*3060*/  ULOP3.LUT UR4, UR4, 0x3fff, URZ, 0xc0, !UPT ;  /* 0x00003fff04047892 */ /* 0x000fc4000f8ec0ff */
[----:B------:R-:W-:Y:S02]  /*3070*/  USEL UR16, UR8, 0x1, !UP0 ;  /* 0x0000000108107887 */ /* 0x000fe4000c000000 */
[----:B------:R-:W-:Y:S02]  /*3080*/  ULOP3.LUT UR4, UR4, 0x10000, URZ, 0xfc, !UPT ;  /* 0x0001000004047892 */ /* 0x000fe4000f8efcff */
[----:B------:R-:W-:Y:S01]  /*3090*/  UIADD3 UR16, UPT, UPT, -UR16, URZ, URZ ;  /* 0x000000ff10107290 */ /* 0x000fe2000fffe1ff */
[----:B-1----:R-:W-:-:S15]  /*30a0*/  R2UR UR13, R0 ;  /* 0x00000000000d72ca */ /* 0x002fde00000e0000 */
.L_x_62:
[----:B------:R-:W-:Y:S02]  /*30b0*/  LEA R0, R10, UR9, 0x3 ;  /* 0x000000090a007c11 */ /* 0x000fe4000f8e18ff */
[----:B------:R-:W-:Y:S02]  /*30c0*/  SHF.L.U32 R5, R9, 0x1f, RZ ;  /* 0x0000001f09057819 */ /* 0x000fe400000006ff */
[----:B------:R-:W-:Y:S01]  /*30d0*/  PLOP3.LUT P0, PT, PT, PT, UP3, 0x80, 0x8 ;  /* 0x000000000008781c */ /* 0x000fe20003f0f038 */
[----:B------:R-:W-:Y:S01]  /*30e0*/  VIADD R3, R0, 0xa0 ;  /* 0x000000a000037836 */ /* 0x000fe20000000000 */
[----:B-1----:R-:W1:Y:S02]  /*30f0*/  SYNCS.PHASECHK.TRANS64.TRYWAIT P1, [R0+URZ+0x90], R5 ;  /* 0x00009005000075a7 */ /* 0x002e6400080211ff */
[----:B-1--4-:R-:W-:Y:S09]  /*3100*/  @!P1 BRA `(.L_x_56) ;  /* 0x00000048008c9947 */ /* 0x012ff20003800000 */
.L_x_118:
[----:B------:R-:W-:Y:S01]  /*3110*/  LEA R4, R10, UR9, 0x4 ;  /* 0x000000090a047c11 */ /* 0x000fe2000f8e20ff */
[----:B------:R-:W-:Y:S01]  /*3120*/  @UP3 ULEA UR5, UR11, UR9, 0x3 ;  /* 0x000000090b053291 */ /* 0x000fe2000f8e18ff */
[----:B------:R-:W-:Y:S01]  /*3130*/  PLOP3.LUT P2, PT, PT, PT, PT, 0x80, 0x8 ;  /* 0x000000000008781c */ /* 0x000fe20003f4f070 */
[----:B------:R-:W-:Y:S01]  /*3140*/  ULEA UR14, UR12, UR9, 0x3 ;  /* 0x000000090c0e7291 */ /* 0x000fe2000f8e18ff */
[----:B------:R-:W-:Y:S01]  /*3150*/  PRMT R3, RZ, 0x654, R3 ;  /* 0x00000654ff037816 */ /* 0x000fe20000000003 */
[----:B------:R-:W-:Y:S01]  /*3160*/  UIMAD UR15, UR12, 0x50, UR13 ;  /* 0x000000500c0f78a4 */ /* 0x000fe2000f8e020d */
[----:B-1----:R-:W1:Y:S01]  /*3170*/  LDS.128 R4, [R4+0x120] ;  /* 0x0001200004047984 */ /* 0x002e620000000c00 */
[----:B------:R-:W-:Y:S02]  /*3180*/  @P0 SHF.L.U32 R2, R8, 0x1f, RZ ;  /* 0x0000001f08020819 */ /* 0x000fe400000006ff */
[----:B------:R-:W-:Y:S01]  /*3190*/  SHF.L.U32 R0, R11, 0x1f, RZ ;  /* 0x0000001f0b007819 */ /* 0x000fe200000006ff */
[----:B------:R-:W-:Y:S01]  /*31a0*/  @!PT LDS RZ, [RZ] ;  /* 0x00000000fffff984 */ /* 0x000fe20000000800 */
[----:B------:R-:W-:Y:S01]  /*31b0*/  @!PT LDS RZ, [RZ] ;  /* 0x00000000fffff984 */ /* 0x000fe20000000800 */
[----:B------:R-:W-:Y:S01]  /*31c0*/  @!PT LDS RZ, [RZ] ;  /* 0x00000000fffff984 */ /* 0x000fe20000000800 */
[----:B------:R-:W-:Y:S01]  /*31d0*/  @!PT LDS RZ, [RZ] ;  /* 0x00000000fffff984 */ /* 0x000fe20000000800 */
[----:B------:R2:W-:Y:S06]  /*31e0*/  MEMBAR.ALL.CTA ;  /* 0x0000000000007992 */ /* 0x0005ec0000008000 */
[----:B--2---:R-:W2:Y:S02]  /*31f0*/  FENCE.VIEW.ASYNC.S ;  /* 0x00000000000073c6 */ /* 0x004ea40000000000 */
[----:B--2---:R2:W-:Y:S01]  /*3200*/  SYNCS.ARRIVE.TRANS64.RED.A1T0 RZ, [R3+URZ], RZ ;  /* 0x000000ff03ff79a7 */ /* 0x0045e200081004ff */
[----:B------:R2:W4:Y:S01]  /*3210*/  @P0 SYNCS.PHASECHK.TRANS64.TRYWAIT P2, [UR5], R2 ;  /* 0x00000002ff0005a7 */ /* 0x0005220008041105 */
[----:B-1----:R-:W-:Y:S01]  /*3220*/  LOP3.LUT P1, RZ, R6, 0x1, RZ, 0xc0, !PT ;  /* 0x0000000106ff7812 */ /* 0x002fe2000782c0ff */
[----:B------:R-:W1:Y:S02]  /*3230*/  SYNCS.PHASECHK.TRANS64.TRYWAIT P0, [UR14+0xd0], R0 ;  /* 0x0000d000ff0075a7 */ /* 0x000e64000800110e */
[----:B-12-4-:R-:W-:Y:S10]  /*3240*/  @!P0 BRA `(.L_x_57) ;  /* 0x0000004800508947 */ /* 0x016ff40003800000 */
.L_x_120:
[----:B------:R-:W-:Y:S01]  /*3250*/  IADD3 R10, PT, PT, R10, 0x1, RZ ;  /* 0x000000010a0a7810 */ /* 0x000fe20007ffe0ff */
[----:B------:R-:W-:Y:S06]  /*3260*/  BRA.U !UP3, `(.L_x_58) ;  /* 0x000000010bc07547 */ /* 0x000fec000b800000 */
[----:B------:R-:W-:Y:S01]  /*3270*/  UPLOP3.LUT UP4, UPT, UPT, UPT, UPT, 0x40, 0x4 ;  /* 0x000000000004789c */ /* 0x000fe20003f8e870 */
[----:B------:R-:W-:Y:S01]  /*3280*/  UMOV UR18, UR16 ;  /* 0x0000001000127c82 */ /* 0x000fe20008000000 */
[----:B------:R-:W-:Y:S01]  /*3290*/  UMOV UR17, UR8 ;  /* 0x0000000800117c82 */ /* 0x000fe20008000000 */
[----:B------:R-:W-:-:S08]  /*32a0*/  UMOV UR5, UR11 ;  /* 0x0000000b00057c82 */ /* 0x000fd00008000000 */
.L_x_61:
[----:B------:R-:W-:Y:S02]  /*32b0*/  UIADD3 UR18, UPT, UPT, UR18, 0x1, URZ ;  /* 0x0000000112127890 */ /* 0x000fe4000fffe0ff */
[----:B--2---:R-:W-:Y:S02]  /*32c0*/  ULEA UR7, UR5, UR9, 0x3 ;  /* 0x0000000905077291 */ /* 0x004fe4000f8e18ff */
[----:B------:R-:W-:Y:S01]  /*32d0*/  UISETP.NE.AND UP0, UPT, UR18, URZ, UPT ;  /* 0x000000ff1200728c */ /* 0x000fe2000bf05270 */
[----:B----4-:R-:W-:Y:S10]  /*32e0*/  @P2 BRA `(.L_x_59) ;  /* 0x00000000000c2947 */ /* 0x010ff40003800000 */
[----:B-1----:R-:W-:Y:S04]  /*32f0*/  SHF.L.U32 R3, R8, 0x1f, RZ ;  /* 0x0000001f08037819 */ /* 0x002fe800000006ff */
[----:B------:R-:W1:Y:S02]  /*3300*/  SYNCS.PHASECHK.TRANS64.TRYWAIT P0, [UR7], R3 ;  /* 0x00000003ff0075a7 */ /* 0x000e640008001107 */
[----:B-1----:R-:W-:Y:S05]  /*3310*/  @!P0 BRA `(.L_x_60) ;  /* 0x0000004800348947 */ /* 0x002fea0003800000 */
.L_x_59:
[----:B------:R-:W-:Y:S01]  /*3320*/  UISETP.NE.AND UP1, UPT, UR17, 0x1, UPT ;  /* 0x000000011100788c */ /* 0x000fe2000bf25270 */
[----:B------:R-:W-:Y:S01]  /*3330*/  PLOP3.LUT P2, PT, PT, PT, PT, 0x80, 0x8 ;  /* 0x000000000008781c */ /* 0x000fe20003f4f070 */
[----:B------:R-:W-:Y:S02]  /*3340*/  UIADD3 UR11, UPT, UPT, UR5, 0x1, URZ ;  /* 0x00000001050b7890 */ /* 0x000fe4000fffe0ff */
[----:B------:R-:W-:Y:S02]  /*3350*/  UIMAD UR6, UR5, 0x280, UR4 ;  /* 0x00000280050678a4 */ /* 0x000fe4000f8e0204 */
[----:B------:R-:W-:Y:S01]  /*3360*/  UISETP.NE.AND UP2, UPT, UR11, 0x7, UPT ;  /* 0x000000070b00788c */ /* 0x000fe2000bf45270 */
[----:B------:R-:W-:Y:S01]  /*3370*/  PLOP3.LUT P0, PT, PT, PT, UP1, 0x80, 0x8 ;  /* 0x000000000008781c */ /* 0x000fe20003f0f018 */
[----:B------:R-:W-:Y:S02]  /*3380*/  UIADD3 UR40, UPT, UPT, UR6, 0x2, URZ ;  /* 0x0000000206287890 */ /* 0x000fe4000fffe0ff */
[----:B------:R-:W-:Y:S02]  /*3390*/  USEL UR28, URZ, 0x1, UP2 ;  /* 0x00000001ff1c7887 */ /* 0x000fe40009000000 */
[----:B------:R-:W-:Y:S02]  /*33a0*/  USEL UR11, UR11, URZ, UP2 ;  /* 0x000000ff0b0b7287 */ /* 0x000fe40009000000 */
[----:B------:R-:W-:Y:S02]  /*33b0*/  UIADD3 UR36, UPT, UPT, UR6, 0x4, URZ ;  /* 0x0000000406247890 */ /* 0x000fe4000fffe0ff */
[----:B------:R-:W-:Y:S01]  /*33c0*/  @UP1 ULEA UR19, UR11, UR9, 0x3 ;  /* 0x000000090b131291 */ /* 0x000fe2000f8e18ff */
[----:B------:R-:W-:Y:S01]  /*33d0*/  LOP3.LUT R8, R8, UR28, RZ, 0x3c, !PT ;  /* 0x0000001c08087c12 */ /* 0x000fe2000f8e3cff */
[----:B------:R-:W-:Y:S02]  /*33e0*/  ULEA UR28, UR5, UR10, 0xa ;  /* 0x0000000a051c7291 */ /* 0x000fe4000f8e50ff */
[----:B------:R-:W-:Y:S01]  /*33f0*/  UIADD3 UR32, UPT, UPT, UR6, 0x6, URZ ;  /* 0x0000000606207890 */ /* 0x000fe2000fffe0ff */
[----:B-1----:R-:W-:Y:S01]  /*3400*/  @P0 SHF.L.U32 R0, R8, 0x1f, RZ ;  /* 0x0000001f08000819 */ /* 0x002fe200000006ff */
[----:B------:R-:W-:Y:S02]  /*3410*/  UIADD3 UR38, UPT, UPT, UR28, 0x2, URZ ;  /* 0x000000021c267890 */ /* 0x000fe4000fffe0ff */
[----:B------:R-:W-:Y:S01]  /*3420*/  UIADD3 UR34, UPT, UPT, UR28, 0x4, URZ ;  /* 0x000000041c227890 */ /* 0x000fe2000fffe0ff */
[----:B------:R2:W4:Y:S01]  /*3430*/  @P0 SYNCS.PHASECHK.TRANS64.TRYWAIT P2, [UR19], R0 ;  /* 0x00000000ff0005a7 */ /* 0x0005220008041113 */
[----:B------:R-:W-:Y:S02]  /*3440*/  UIADD3 UR30, UPT, UPT, UR28, 0x6, URZ ;  /* 0x000000061c1e7890 */ /* 0x000fe4000fffe0ff */
[----:B------:R-:W-:Y:S02]  /*3450*/  UIADD3 UR19, UPT, UPT, UR7, 0x38, URZ ;  /* 0x0000003807137890 */ /* 0x000fe4000fffe0ff */
[----:B------:R-:W-:Y:S01]  /*3460*/  UIADD3 UR17, UPT, UPT, UR17, -0x1, URZ ;  /* 0xffffffff11117890 */ /* 0x000fe2000fffe0ff */
[----:B------:R-:W-:Y:S01]  /*3470*/  UMOV UR7, 0x40004040 ;  /* 0x4000404000077882 */ /* 0x000fe20000000000 */
[----:B------:R-:W-:Y:S01]  /*3480*/  UMOV UR29, 0x40004040 ;  /* 0x40004040001d7882 */ /* 0x000fe20000000000 */
[----:B------:R-:W-:Y:S01]  /*3490*/  UMOV UR41, 0x40004040 ;  /* 0x4000404000297882 */ /* 0x000fe20000000000 */
[----:B------:R2:W-:Y:S01]  /*34a0*/  UTCIMMA gdesc[UR28], gdesc[UR6], tmem[UR15], tmem[UR22], idesc[UR23], UP4 ;  /* 0x00ff16061c0075ea */ /* 0x0005e2000a00010f */
[----:B------:R-:W-:Y:S01]  /*34b0*/  UPLOP3.LUT UP4, UPT, UPT, UPT, UPT, 0x80, 0x8 ;  /* 0x000000000008789c */ /* 0x000fe20003f8f070 */
[----:B------:R-:W-:Y:S01]  /*34c0*/  UMOV UR39, 0x40004040 ;  /* 0x4000404000277882 */ /* 0x000fe20000000000 */
[----:B------:R-:W-:Y:S01]  /*34d0*/  UMOV UR37, 0x40004040 ;  /* 0x4000404000257882 */ /* 0x000fe20000000000 */
[----:B------:R2:W-:Y:S01]  /*34e0*/  UTCIMMA gdesc[UR38], gdesc[UR40], tmem[UR15], tmem[UR20], idesc[UR21], UPT ;  /* 0x00ff1428260075ea */ /* 0x0005e2000b80010f */
[----:B------:R-:W-:Y:S01]  /*34f0*/  UMOV UR35, 0x40004040 ;  /* 0x4000404000237882 */ /* 0x000fe20000000000 */
[----:B------:R-:W-:Y:S01]  /*3500*/  UMOV UR33, 0x40004040 ;  /* 0x4000404000217882 */ /* 0x000fe20000000000 */
[----:B------:R-:W-:Y:S01]  /*3510*/  UMOV UR31, 0x40004040 ;  /* 0x40004040001f7882 */ /* 0x000fe20000000000 */
[----:B------:R2:W-:Y:S01]  /*3520*/  UTCIMMA gdesc[UR34], gdesc[UR36], tmem[UR15], tmem[UR26], idesc[UR27], UPT ;  /* 0x00ff1a24220075ea */ /* 0x0005e2000b80010f */
[----:B------:R2:W-:Y:S01]  /*3530*/  UTCIMMA gdesc[UR30], gdesc[UR32], tmem[UR15], tmem[UR24], idesc[UR25], UPT ;  /* 0x00ff18201e0075ea */ /* 0x0005e2000b80010f */
[----:B------:R2:W-:Y:S01]  /*3540*/  UTCBAR [UR19], URZ ;  /* 0x000000ff130073e9 */ /* 0x0005e200080000ff */
[----:B------:R-:W-:Y:S01]  /*3550*/  UMOV UR5, UR11 ;  /* 0x0000000b00057c82 */ /* 0x000fe20008000000 */
[----:B------:R-:W-:Y:S05]  /*3560*/  BRA.U UP0, `(.L_x_61) ;  /* 0xfffffffd00507547 */ /* 0x000fea000b83ffff */
.L_x_58:
[----:B------:R-:W-:Y:S01]  /*3570*/  UIADD3 UR12, UPT, UPT, UR12, 0x1, URZ ;  /* 0x000000010c0c7890 */ /* 0x000fe2000fffe0ff */
[C---:B------:R-:W-:Y:S01]  /*3580*/  ISETP.NE.AND P0, PT, R10.reuse, 0x2, PT ;  /* 0x000000020a00780c */ /* 0x040fe20003f05270 */
[----:B------:R-:W-:Y:S02]  /*3590*/  UIADD3 UR14, UPT, UPT, UR14, 0xb0, URZ ;  /* 0x000000b00e0e7890 */ /* 0x000fe4000fffe0ff */
[----:B------:R-:W-:Y:S01]  /*35a0*/  UISETP.NE.AND UP0, UPT, UR12, 0x4, UPT ;  /* 0x000000040c00788c */ /* 0x000fe2000bf05270 */
[----:B-12---:R-:W-:Y:S02]  /*35b0*/  SEL R0, RZ, 0x1, P0 ;  /* 0x00000001ff007807 */ /* 0x006fe40000000000 */
[----:B------:R-:W-:Y:S01]  /*35c0*/  SEL R10, R10, RZ, P0 ;  /* 0x000000ff0a0a7207 */ /* 0x000fe20000000000 */
[----:B------:R-:W-:Y:S01]  /*35d0*/  USEL UR5, URZ, 0x1, UP0 ;  /* 0x00000001ff057887 */ /* 0x000fe20008000000 */
[----:B------:R-:W-:Y:S01]  /*35e0*/  LOP3.LUT R9, R9, R0, RZ, 0x3c, !PT ;  /* 0x0000000009097212 */ /* 0x000fe200078e3cff */
[----:B------:R-:W-:Y:S01]  /*35f0*/  USEL UR12, UR12, URZ, UP0 ;  /* 0x000000ff0c0c7287 */ /* 0x000fe20008000000 */
[----:B------:R1:W-:Y:S03]  /*3600*/  UTCBAR [UR14], URZ ;  /* 0x000000ff0e0073e9 */ /* 0x0003e600080000ff */
[----:B------:R-:W-:Y:S01]  /*3610*/  LOP3.LUT R11, R11, UR5, RZ, 0x3c, !PT ;  /* 0x000000050b0b7c12 */ /* 0x000fe2000f8e3cff */
[----:B------:R-:W-:Y:S07]  /*3620*/  @P1 BRA `(.L_x_62) ;  /* 0xfffffff800a01947 */ /* 0x000fee000383ffff */
[----:B------:R-:W2:Y:S01]  /*3630*/  S2UR UR4, SR_CgaCtaId ;  /* 0x00000000000479c3 */ /* 0x000ea20000008800 */
[----:B------:R-:W-:Y:S01]  /*3640*/  ELECT P0, URZ, PT ;  /* 0x0000000000ff782f */ /* 0x000fe20003800000 */
[----:B------:R-:W-:Y:S01]  /*3650*/  IMAD.MOV.U32 R0, RZ, RZ, 0x1 ;  /* 0x00000001ff007424 */ /* 0x000fe200078e00ff */
[----:B------:R-:W-:Y:S01]  /*3660*/  UIADD3 UR9, UPT, UPT, UR9, 0xd0, URZ ;  /* 0x000000d009097890 */ /* 0x000fe2000fffe0ff */
[----:B------:R-:W-:Y:S01]  /*3670*/  SHF.L.U32 R3, R11, 0x1f, RZ ;  /* 0x0000001f0b037819 */ /* 0x000fe200000006ff */
[----:B------:R-:W-:-:S03]  /*3680*/  UMOV UR5, 0x40 ;  /* 0x0000004000057882 */ /* 0x000fc60000000000 */
[----:B------:R-:W-:Y:S01]  /*3690*/  UVIRTCOUNT.DEALLOC.SMPOOL 0x80 ;  /* 0x000000800000784c */ /* 0x000fe20000000000 */
[----:B--2---:R-:W-:Y:S02]  /*36a0*/  ULEA UR4, UR4, UR5, 0x18 ;  /* 0x0000000504047291 */ /* 0x004fe4000f8ec0ff */
[----:B------:R-:W-:-:S07]  /*36b0*/  ULEA UR5, UR12, UR9, 0x3 ;  /* 0x000000090c057291 */ /* 0x000fce000f8e18ff */
[----:B------:R2:W-:Y:S02]  /*36c0*/  @P0 STS.U8 [UR4+0x1c], R0 ;  /* 0x00001c00ff000988 */ /* 0x0005e40008000004 */
[----:B------:R-:W3:Y:S02]  /*36d0*/  SYNCS.PHASECHK.TRANS64.TRYWAIT P0, [UR5], R3 ;  /* 0x00000003ff0075a7 */ /* 0x000ee40008001105 */
[----:B--23--:R-:W-:Y:S05]  /*36e0*/  @!P0 BRA `(.L_x_63) ;  /* 0x0000004400588947 */ /* 0x00cfea0003800000 */
.L_x_123:
[----:B------:R-:W-:-:S04]  /*36f0*/  UIADD3 UR6, UPT, UPT, UR12, 0x1, URZ ;  /* 0x000000010c067890 */ /* 0x000fc8000fffe0ff */
[----:B------:R-:W-:-:S04]  /*3700*/  UISETP.NE.AND UP0, UPT, UR6, 0x4, UPT ;  /* 0x000000040600788c */ /* 0x000fc8000bf05270 */
[----:B------:R-:W-:Y:S02]  /*3710*/  USEL UR7, URZ, 0x1, UP0 ;  /* 0x00000001ff077887 */ /* 0x000fe40008000000 */
[----:B------:R-:W-:-:S04]  /*3720*/  USEL UR6, UR6, URZ, UP0 ;  /* 0x000000ff06067287 */ /* 0x000fc80008000000 */
[----:B------:R-:W-:Y:S01]  /*3730*/  ULEA UR5, UR6, UR9, 0x3 ;  /* 0x0000000906057291 */ /* 0x000fe2000f8e18ff */
[----:B------:R-:W-:-:S04]  /*3740*/  LOP3.LUT R2, R11, UR7, RZ, 0x3c, !PT ;  /* 0x000000070b027c12 */ /* 0x000fc8000f8e3cff */
[----:B--2---:R-:W-:-:S04]  /*3750*/  SHF.L.U32 R3, R2, 0x1f, RZ ;  /* 0x0000001f02037819 */ /* 0x004fc800000006ff */
[----:B------:R-:W2:Y:S02]  /*3760*/  SYNCS.PHASECHK.TRANS64.TRYWAIT P0, [UR5], R3 ;  /* 0x00000003ff0075a7 */ /* 0x000ea40008001105 */
[----:B--2---:R-:W-:Y:S05]  /*3770*/  @!P0 BRA `(.L_x_64) ;  /* 0x00000044004c8947 */ /* 0x004fea0003800000 */
.L_x_125:
        /* <DEDUP_REMOVED lines=9> */
.L_x_127:
[----:B------:R-:W-:-:S04]  /*3810*/  UIADD3 UR6, UPT, UPT, UR6, 0x1, URZ ;  /* 0x0000000106067890 */ /* 0x000fc8000fffe0ff */
[----:B------:R-:W-:-:S04]  /*3820*/  UISETP.NE.AND UP0, UPT, UR6, 0x4, UPT ;  /* 0x000000040600788c */ /* 0x000fc8000bf05270 */
[----:B------:R-:W-:Y:S02]  /*3830*/  USEL UR5, URZ, 0x1, UP0 ;  /* 0x00000001ff057887 */ /* 0x000fe40008000000 */
[----:B------:R-:W-:-:S04]  /*3840*/  USEL UR6, UR6, URZ, UP0 ;  /* 0x000000ff06067287 */ /* 0x000fc80008000000 */
[----:B------:R-:W-:Y:S01]  /*3850*/  ULEA UR6, UR6, UR9, 0x3 ;  /* 0x0000000906067291 */ /* 0x000fe2000f8e18ff */
[----:B--2---:R-:W-:-:S04]  /*3860*/  LOP3.LUT R3, R2, UR5, RZ, 0x3c, !PT ;  /* 0x0000000502037c12 */ /* 0x004fc8000f8e3cff */
[----:B------:R-:W-:-:S04]  /*3870*/  SHF.L.U32 R3, R3, 0x1f, RZ ;  /* 0x0000001f03037819 */ /* 0x000fc800000006ff */
[----:B------:R-:W2:Y:S02]  /*3880*/  SYNCS.PHASECHK.TRANS64.TRYWAIT P0, [UR6], R3 ;  /* 0x00000003ff0075a7 */ /* 0x000ea40008001106 */
[----:B--2---:R-:W-:Y:S05]  /*3890*/  @!P0 BRA `(.L_x_66) ;  /* 0x0000004400348947 */ /* 0x004fea0003800000 */
.L_x_129:
[----:B------:R-:W-:Y:S01]  /*38a0*/  NOP ;  /* 0x0000000000007918 */ /* 0x000fe20000000000 */
[----:B--2---:R-:W2:Y:S01]  /*38b0*/  LDS R0, [UR4+0x14] ;  /* 0x00001404ff007984 */ /* 0x004ea20008000800 */
[----:B------:R-:W-:Y:S01]  /*38c0*/  ULOP3.LUT UR6, UR13, 0xffff, URZ, 0xc0, !UPT ;  /* 0x0000ffff0d067892 */ /* 0x000fe2000f8ec0ff */
[----:B------:R-:W-:Y:S01]  /*38d0*/  UMOV UR8, 0xffff ;  /* 0x0000ffff00087882 */ /* 0x000fe20000000000 */
[----:B------:R-:W-:Y:S02]  /*38e0*/  UMOV UR5, 0x1 ;  /* 0x0000000100057882 */ /* 0x000fe40000000000 */
[----:B------:R-:W-:-:S04]  /*38f0*/  USHF.R.U32.HI UR6, URZ, 0x5, UR6 ;  /* 0x00000005ff067899 */ /* 0x000fc80008011606 */
[----:B------:R-:W-:Y:S02]  /*3900*/  USHF.L.U32 UR8, UR8, UR6, URZ ;  /* 0x0000000608087299 */ /* 0x000fe400080006ff */
[----:B------:R-:W-:-:S04]  /*3910*/  USHF.L.U32 UR5, UR5, UR6, URZ ;  /* 0x0000000605057299 */ /* 0x000fc800080006ff */
[----:B--2---:R-:W-:-:S04]  /*3920*/  LOP3.LUT R0, R0, UR8, RZ, 0xc0, !PT ;  /* 0x0000000800007c12 */ /* 0x004fc8000f8ec0ff */
[----:B------:R-:W-:-:S13]  /*3930*/  ISETP.NE.AND P0, PT, R0, UR8, PT ;  /* 0x0000000800007c0c */ /* 0x000fda000bf05270 */
[----:B------:R-:W-:Y:S05]  /*3940*/  @P0 BRA `(.L_x_67) ;  /* 0x0000000000580947 */ /* 0x000fea0003800000 */
[----:B------:R-:W2:Y:S02]  /*3950*/  LDS R0, [UR4+0x18] ;  /* 0x00001804ff007984 */ /* 0x000ea40008000800 */
[----:B--2---:R-:W-:-:S04]  /*3960*/  LOP3.LUT R0, R0, UR5, RZ, 0xc0, !PT ;  /* 0x0000000500007c12 */ /* 0x004fc8000f8ec0ff */
[----:B------:R-:W-:-:S13]  /*3970*/  ISETP.NE.AND P0, PT, R0, UR5, PT ;  /* 0x0000000500007c0c */ /* 0x000fda000bf05270 */
[----:B------:R-:W-:Y:S05]  /*3980*/  @P0 BRA `(.L_x_68) ;  /* 0x00000000003c0947 */ /* 0x000fea0003800000 */
[----:B------:R-:W2:Y:S01]  /*3990*/  S2R R2, SR_LANEID ;  /* 0x0000000000027919 */ /* 0x000ea20000000000 */
[----:B------:R-:W-:Y:S01]  /*39a0*/  ULOP3.LUT UR8, URZ, UR8, URZ, 0x33, !UPT ;  /* 0x00000008ff087292 */ /* 0x000fe2000f8e33ff */
[----:B------:R-:W-:Y:S01]  /*39b0*/  LOP3.LUT R4, RZ, UR5, RZ, 0x33, !PT ;  /* 0x00000005ff047c12 */ /* 0x000fe2000f8e33ff */
[----:B------:R-:W-:Y:S02]  /*39c0*/  VOTEU.ANY UR7, UPT, PT ;  /* 0x0000000000077886 */ /* 0x000fe400038e0100 */
[----:B------:R-:W-:Y:S01]  /*39d0*/  UFLO.U32 UR7, UR7 ;  /* 0x00000007000772bd */ /* 0x000fe200080e0000 */
[----:B------:R-:W3:Y:S01]  /*39e0*/  REDUX UR5, R4 ;  /* 0x00000000040573c4 */ /* 0x000ee20000000000 */
[----:B------:R-:W-:-:S06]  /*39f0*/  IMAD.U32 R0, RZ, RZ, UR8 ;  /* 0x00000008ff007e24 */ /* 0x000fcc000f8e00ff */
[----:B------:R1:W-:Y:S01]  /*3a00*/  UTCATOMSWS.AND URZ, UR8 ;  /* 0x0000000800ff79e3 */ /* 0x0003e20008000000 */
[----:B------:R-:W4:Y:S01]  /*3a10*/  REDUX UR6, R0 ;  /* 0x00000000000673c4 */ /* 0x000f220000000000 */
[----:B--2---:R-:W-:Y:S01]  /*3a20*/  ISETP.EQ.U32.AND P0, PT, R2, UR7, PT ;  /* 0x0000000702007c0c */ /* 0x004fe2000bf02070 */
[----:B---3--:R-:W-:Y:S01]  /*3a30*/  IMAD.U32 R2, RZ, RZ, UR5 ;  /* 0x00000005ff027e24 */ /* 0x008fe2000f8e00ff */
[----:B----4-:R-:W-:-:S11]  /*3a40*/  MOV R3, UR6 ;  /* 0x0000000600037c02 */ /* 0x010fd60008000f00 */
[----:B------:R1:W-:Y:S04]  /*3a50*/  @P0 ATOMS.AND RZ, [UR4+0x14], R3 ;  /* 0x00001403ffff098c */ /* 0x0003e8000a800004 */
[----:B------:R1:W-:Y:S01]  /*3a60*/  @P0 ATOMS.AND RZ, [UR4+0x18], R2 ;  /* 0x00001802ffff098c */ /* 0x0003e2000a800004 */
[----:B------:R-:W-:Y:S05]  /*3a70*/  BRA `(.L_x_69) ;  /* 0x0000000000147947 */ /* 0x000fea0003800000 */
.L_x_68:
[----:B------:R-:W-:Y:S02]  /*3a80*/  MOV R2, 0x3aa0 ;  /* 0x00003aa000027802 */ /* 0x000fe40000000f00 */
[----:B-1--45:R-:W-:Y:S05]  /*3a90*/  CALL.REL.NOINC `($__internal_0_$__cuda_sm10x_tcgen05_guardrail_trap_col_being_dealloced_not_returned_by_alloc) ;  /* 0x0000004400547944 */ /* 0x032fea0003c00000 */
[----:B------:R-:W-:Y:S05]  /*3aa0*/  BRA `(.L_x_69) ;  /* 0x0000000000087947 */ /* 0x000fea0003800000 */
.L_x_67:
[----:B------:R-:W-:Y:S02]  /*3ab0*/  MOV R2, 0x3ad0 ;  /* 0x00003ad000027802 */ /* 0x000fe40000000f00 */
[----:B-1--45:R-:W-:Y:S05]  /*3ac0*/  CALL.REL.NOINC `($__internal_2_$__cuda_sm10x_tcgen05_guardrail_trap_unallocated_columns_being_dealloced) ;  /* 0x0000004400607944 */ /* 0x032fea0003c00000 */
.L_x_69:
[----:B------:R-:W-:Y:S01]  /*3ad0*/  NOP ;  /* 0x0000000000007918 */ /* 0x000fe20000000000 */
[----:B-1----:R-:W-:Y:S05]  /*3ae0*/  EXIT ;  /* 0x000000000000794d */ /* 0x002fea0003800000 */
.L_x_51:
[----:B------:R-:W-:-:S09]  /*3af0*/  UISETP.NE.OR UP2, UPT, UR8, 0x3, !UP2 ;  /* 0x000000030800788c */ /* 0x000fd2000d745670 */
[----:B------:R-:W-:Y:S05]  /*3b00*/  BRA.U UP2, `(.L_x_70) ;  /* 0x0000000d02347547 */ /* 0x000fea000b800000 */
[----:B------:R-:W1:Y:S01]  /*3b10*/  LDC R0, c[0x0][0xb30] ;  /* 0x0002cc00ff007b82 */ /* 0x000e620000000800 */
[----:B------:R-:W2:Y:S01]  /*3b20*/  LDCU.64 UR8, c[0x0][0x888] ;  /* 0x00011100ff0877ac */ /* 0x000ea20008000a00 */
[----:B------:R-:W-:Y:S01]  /*3b30*/  IMAD.MOV.U32 R30, RZ, RZ, 0x1 ;  /* 0x00000001ff1e7424 */ /* 0x000fe200078e00ff */
[----:B------:R-:W-:Y:S01]  /*3b40*/  CS2R R28, SRZ ;  /* 0x00000000001c7805 */ /* 0x000fe2000001ff00 */
[----:B------:R-:W-:Y:S01]  /*3b50*/  IMAD.MOV.U32 R25, RZ, RZ, 0x2800 ;  /* 0x00002800ff197424 */ /* 0x000fe200078e00ff */
[----:B------:R-:W4:Y:S03]  /*3b60*/  LDCU.64 UR4, c[0x0][0x890] ;  /* 0x00011200ff0477ac */ /* 0x000f260008000a00 */
[----:B------:R-:W3:Y:S01]  /*3b70*/  LDC R19, c[0x0][0x370] ;  /* 0x0000dc00ff137b82 */ /* 0x000ee20000000800 */
[----:B------:R-:W-:Y:S01]  /*3b80*/  UMOV UR7, 0x400 ;  /* 0x0000040000077882 */ /* 0x000fe20000000000 */
[----:B------:R-:W-:-:S02]  /*3b90*/  UPLOP3.LUT UP1, UPT, UPT, UPT, UPT, 0x40, 0x4 ;  /* 0x000000000004789c */ /* 0x000fc40003f2e870 */
[----:B------:R-:W-:-:S04]  /*3ba0*/  ULEA UR7, UR37, UR7, 0x18 ;  /* 0x0000000725077291 */ /* 0x000fc8000f8ec0ff */
[----:B------:R-:W3:Y:S01]  /*3bb0*/  LDC R2, c[0x0][0xb0c] ;  /* 0x0002c300ff027b82 */ /* 0x000ee20000000800 */
[----:B--2---:R-:W-:Y:S02]  /*3bc0*/  UISETP.NE.U32.AND UP5, UPT, UR8, URZ, UPT ;  /* 0x000000ff0800728c */ /* 0x004fe4000bfa5070 */
[----:B------:R-:W-:Y:S02]  /*3bd0*/  UIADD3 UR8, UPT, UPT, UR7, 0x70, URZ ;  /* 0x0000007007087890 */ /* 0x000fe4000fffe0ff */
[----:B----4-:R-:W-:-:S03]  /*3be0*/  UISETP.NE.U32.AND UP6, UPT, UR4, URZ, UPT ;  /* 0x000000ff0400728c */ /* 0x010fc6000bfc5070 */
[----:B------:R-:W2:Y:S01]  /*3bf0*/  LDC R18, c[0x0][0xb20] ;  /* 0x0002c800ff127b82 */ /* 0x000ea20000000800 */
[----:B-1----:R-:W-:Y:S01]  /*3c00*/  ISETP.NE.AND P1, PT, R0, 0x1, PT ;  /* 0x000000010000780c */ /* 0x002fe20003f25270 */
[----:B------:R-:W-:Y:S02]  /*3c10*/  UISETP.NE.AND.EX UP5, UPT, UR9, URZ, UPT, UP5 ;  /* 0x000000ff0900728c */ /* 0x000fe4000bfa5350 */
[----:B------:R-:W-:Y:S02]  /*3c20*/  UPRMT UR37, UR37, 0x654, UR8 ;  /* 0x0000065425257896 */ /* 0x000fe40008000008 */
[----:B------:R-:W-:Y:S02]  /*3c30*/  UISETP.NE.AND.EX UP6, UPT, UR5, URZ, UPT, UP6 ;  /* 0x000000ff0500728c */ /* 0x000fe4000bfc5360 */
[----:B------:R-:W1:Y:S08]  /*3c40*/  LDC.64 R32, c[0x0][0x348] ;  /* 0x0000d200ff207b82 */ /* 0x000e700000000a00 */
[----:B------:R-:W4:Y:S08]  /*3c50*/  LDC.64 R16, c[0x0][0xb10] ;  /* 0x0002c400ff107b82 */ /* 0x000f300000000a00 */
[----:B------:R-:W1:Y:S08]  /*3c60*/  LDC.64 R6, c[0x0][0xb18] ;  /* 0x0002c600ff067b82 */ /* 0x000e700000000a00 */
[----:B------:R-:W1:Y:S08]  /*3c70*/  LDC.64 R4, c[0x0][0xb28] ;  /* 0x0002ca00ff047b82 */ /* 0x000e700000000a00 */
[----:B--23--:R-:W1:Y:S02]  /*3c80*/  LDC R24, c[0x0][0x374] ;  /* 0x0000dd00ff187b82 */ /* 0x00ce640000000800 */
.L_x_78:
[C---:B------:R-:W-:Y:S02]  /*3c90*/  LEA R0, R29.reuse, UR7, 0x3 ;  /* 0x000000071d007c11 */ /* 0x040fe4000f8e18ff */
[----:B------:R-:W-:Y:S02]  /*3ca0*/  SHF.L.U32 R3, R28, 0x1f, RZ ;  /* 0x0000001f1c037819 */ /* 0x000fe400000006ff */
[----:B------:R-:W-:Y:S02]  /*3cb0*/  LEA R20, R29, UR7, 0x4 ;  /* 0x000000071d147c11 */ /* 0x000fe4000f8e20ff */
[----:B--2---:R-:W2:Y:S02]  /*3cc0*/  SYNCS.PHASECHK.TRANS64.TRYWAIT P0, [R0+URZ+0x90], R3 ;  /* 0x00009003000075a7 */ /* 0x004ea400080011ff */
[----:B--2---:R-:W-:Y:S05]  /*3cd0*/  @!P0 BRA `(.L_x_71) ;  /* 0x00000040003c8947 */ /* 0x004fea0003800000 */
.L_x_130:
[----:B------:R-:W-:Y:S01]  /*3ce0*/  ISETP.GE.AND P0, PT, R92, 0x1, PT ;  /* 0x000000015c00780c */ /* 0x000fe20003f06270 */
[----:B------:R-:W3:Y:S01]  /*3cf0*/  LDS.128 R20, [R20+0x120] ;  /* 0x0001200014147984 */ /* 0x000ee20000000c00 */
[----:B------:R-:W-:Y:S01]  /*3d00*/  ISETP.NE.U32.AND P4, PT, RZ, UR4, PT ;  /* 0x00000004ff007c0c */ /* 0x000fe2000bf85070 */
[----:B--2---:R-:W-:Y:S01]  /*3d10*/  VIADD R0, R0, 0xa0 ;  /* 0x000000a000007836 */ /* 0x004fe20000000000 */
[----:B------:R-:W-:Y:S02]  /*3d20*/  SHF.L.U32 R26, R30, 0x1f, RZ ;  /* 0x0000001f1e1a7819 */ /* 0x000fe400000006ff */
[----:B------:R-:W-:Y:S02]  /*3d30*/  ISETP.NE.AND.EX P4, PT, RZ, UR5, PT, P4 ;  /* 0x00000005ff007c0c */ /* 0x000fe4000bf85340 */
[----:B------:R-:W-:Y:S01]  /*3d40*/  PRMT R0, RZ, 0x654, R0 ;  /* 0x00000654ff007816 */ /* 0x000fe20000000000 */
[----:B------:R-:W-:Y:S01]  /*3d50*/  @!PT LDS RZ, [RZ] ;  /* 0x00000000fffff984 */ /* 0x000fe20000000800 */
[----:B------:R-:W-:Y:S01]  /*3d60*/  @!PT LDS RZ, [RZ] ;  /* 0x00000000fffff984 */ /* 0x000fe20000000800 */
[----:B------:R-:W-:Y:S01]  /*3d70*/  @!PT LDS RZ, [RZ] ;  /* 0x00000000fffff984 */ /* 0x000fe20000000800 */
[----:B------:R-:W-:Y:S01]  /*3d80*/  @!PT LDS RZ, [RZ] ;  /* 0x00000000fffff984 */ /* 0x000fe20000000800 */
[----:B------:R2:W-:Y:S06]  /*3d90*/  MEMBAR.ALL.CTA ;  /* 0x0000000000007992 */ /* 0x0005ec0000008000 */
[----:B--2---:R-:W2:Y:S02]  /*3da0*/  FENCE.VIEW.ASYNC.S ;  /* 0x00000000000073c6 */ /* 0x004ea40000000000 */
[----:B--2---:R2:W-:Y:S01]  /*3db0*/  SYNCS.ARRIVE.TRANS64.RED.A1T0 RZ, [R0+URZ], RZ ;  /* 0x000000ff00ff79a7 */ /* 0x0045e200081004ff */
[----:B---3--:R-:W-:Y:S11]  /*3dc0*/  LOP3.LUT P3, RZ, R22, 0x1, RZ, 0xc0, !PT ;  /* 0x0000000116ff7812 */ /* 0x008ff6000786c0ff */
[----:B------:R-:W-:Y:S02]  /*3dd0*/  @!UPT UIADD3 URZ, UPT, UPT, URZ, URZ, URZ ;  /* 0x000000fffffff290 */ /* 0x000fe4000fffe0ff */
[----:B------:R-:W-:Y:S02]  /*3de0*/  @P3 MOV R13, R20 ;  /* 0x00000014000d3202 */ /* 0x000fe40000000f00 */
[----:B------:R-:W-:Y:S01]  /*3df0*/  @P3 LOP3.LUT R8, R21, 0xffff, RZ, 0xc0, !PT ;  /* 0x0000ffff15083812 */ /* 0x000fe200078ec0ff */
[----:B--2---:R-:W-:Y:S06]  /*3e00*/  @!P0 BRA `(.L_x_72) ;  /* 0x0000000000a48947 */ /* 0x004fec0003800000 */
[----:B-1----:R-:W-:Y:S01]  /*3e10*/  IMAD.HI.U32 R31, R24, R7, RZ ;  /* 0x00000007181f7227 */ /* 0x002fe200078e00ff */
[----:B------:R-:W-:Y:S02]  /*3e20*/  ISETP.NE.AND P0, PT, R6, 0x1, PT ;  /* 0x000000010600780c */ /* 0x000fe40003f05270 */
[----:B------:R-:W-:Y:S01]  /*3e30*/  ISETP.NE.AND P2, PT, R92, 0x1, PT ;  /* 0x000000015c00780c */ /* 0x000fe20003f45270 */
[----:B----4-:R-:W-:Y:S01]  /*3e40*/  IMAD.HI.U32 R34, R19, R16, RZ ;  /* 0x0000001013227227 */ /* 0x010fe200078e00ff */
[----:B------:R-:W-:Y:S02]  /*3e50*/  SHF.R.U32.HI R31, RZ, R18, R31 ;  /* 0x00000012ff1f7219 */ /* 0x000fe4000001161f */
[----:B------:R-:W-:Y:S01]  /*3e60*/  ISETP.NE.AND P5, PT, R2, 0x1, PT ;  /* 0x000000010200780c */ /* 0x000fe20003fa5270 */
[----:B------:R-:W-:Y:S01]  /*3e70*/  IMAD.HI.U32 R36, R13, R16, RZ ;  /* 0x000000100d247227 */ /* 0x000fe200078e00ff */
[----:B------:R-:W-:Y:S02]  /*3e80*/  SHF.R.U32.HI R34, RZ, R17, R34 ;  /* 0x00000011ff227219 */ /* 0x000fe40000011622 */
[----:B------:R-:W-:Y:S01]  /*3e90*/  SEL R3, R24, R31, !P0 ;  /* 0x0000001f18037207 */ /* 0x000fe20004000000 */
[C---:B------:R-:W-:Y:S01]  /*3ea0*/  IMAD.HI.U32 R31, R8.reuse, R7, RZ ;  /* 0x00000007081f7227 */ /* 0x040fe200078e00ff */
[----:B------:R-:W-:Y:S02]  /*3eb0*/  SEL R11, R19, R34, !P5 ;  /* 0x00000022130b7207 */ /* 0x000fe40006800000 */
[----:B------:R-:W-:Y:S01]  /*3ec0*/  SHF.R.U32.HI R36, RZ, R17, R36 ;  /* 0x00000011ff247219 */ /* 0x000fe20000011624 */
[----:B------:R-:W-:Y:S01]  /*3ed0*/  IMAD.HI.U32 R38, R3, R4, RZ ;  /* 0x0000000403267227 */ /* 0x000fe200078e00ff */
[----:B------:R-:W-:Y:S03]  /*3ee0*/  SHF.R.U32.HI R31, RZ, R18, R31 ;  /* 0x00000012ff1f7219 */ /* 0x000fe6000001161f */
[----:B------:R-:W-:Y:S01]  /*3ef0*/  IMAD.HI.U32 R34, R11, R4, RZ ;  /* 0x000000040b227227 */ /* 0x000fe200078e00ff */
[----:B------:R-:W-:Y:S02]  /*3f00*/  @P2 SHF.R.U32.HI R3, RZ, R5, R38 ;  /* 0x00000005ff032219 */ /* 0x000fe40000011626 */
[----:B------:R-:W-:Y:S02]  /*3f10*/  SEL R9, R8, R31, !P0 ;  /* 0x0000001f08097207 */ /* 0x000fe40004000000 */
[----:B------:R-:W-:Y:S01]  /*3f20*/  @P2 SHF.R.U32.HI R11, RZ, R5, R34 ;  /* 0x00000005ff0b2219 */ /* 0x000fe20000011622 */
[C---:B------:R-:W-:Y:S01]  /*3f30*/  IMAD R10, R92.reuse, R3, RZ ;  /* 0x000000035c0a7224 */ /* 0x040fe200078e02ff */
[----:B------:R-:W-:Y:S01]  /*3f40*/  SEL R3, R13, R36, !P5 ;  /* 0x000000240d037207 */ /* 0x000fe20006800000 */
[C---:B------:R-:W-:Y:S03]  /*3f50*/  IMAD.HI.U32 R14, R9.reuse, R4, RZ ;  /* 0x00000004090e7227 */ /* 0x040fe600078e00ff */
[----:B------:R-:W-:Y:S01]  /*3f60*/  ISETP.GE.AND P0, PT, R9, R10, PT ;  /* 0x0000000a0900720c */ /* 0x000fe20003f06270 */
[C---:B------:R-:W-:Y:S01]  /*3f70*/  IMAD R12, R92.reuse, R11, RZ ;  /* 0x0000000b5c0c7224 */ /* 0x040fe200078e02ff */
[-C--:B------:R-:W-:Y:S04]  /*3f80*/  SHF.R.U32.HI R14, RZ, R5.reuse, R14 ;  /* 0x00000005ff0e7219 */ /* 0x080fe8000001160e */
[----:B------:R-:W-:Y:S02]  /*3f90*/  ISETP.GE.OR P0, PT, R3, R12, P0 ;  /* 0x0000000c0300720c */ /* 0x000fe40000706670 */
[----:B------:R-:W-:Y:S05]  /*3fa0*/  SEL R15, R9, R14, !P2 ;  /* 0x0000000e090f7207 */ /* 0x000fea0005000000 */
[----:B------:R-:W-:Y:S04]  /*3fb0*/  IMAD.MOV R14, RZ, RZ, -R15 ;  /* 0x000000ffff0e7224 */ /* 0x000fe800078e0a0f */
[----:B------:R-:W-:Y:S02]  /*3fc0*/  IMAD R14, R92, R14, R9 ;  /* 0x0000000e5c0e7224 */ /* 0x000fe400078e0209 */
[C---:B------:R-:W-:Y:S05]  /*3fd0*/  @!P0 IMAD.HI.U32 R10, R3.reuse, R4, RZ ;  /* 0x00000004030a8227 */ /* 0x040fea00078e00ff */
[----:B------:R-:W-:Y:S04]  /*3fe0*/  @!P0 SHF.R.U32.HI R10, RZ, R5, R10 ;  /* 0x00000005ff0a8219 */ /* 0x000fe8000001160a */
[----:B------:R-:W-:Y:S01]  /*3ff0*/  @!P0 SEL R0, R3, R10, !P2 ;  /* 0x0000000a03008207 */ /* 0x000fe20005000000 */
[----:B------:R-:W-:Y:S03]  /*4000*/  IMAD.MOV R10, RZ, RZ, -R3 ;  /* 0x000000ffff0a7224 */ /* 0x000fe600078e0a03 */
[----:B------:R-:W-:Y:S01]  /*4010*/  @!P0 IADD3 R15, PT, PT, R15, -R0, RZ ;  /* 0x800000000f0f8210 */ /* 0x000fe20007ffe0ff */
[----:B------:R-:W-:Y:S01]  /*4020*/  @!P0 IMAD R0, R11, R14, R0 ;  /* 0x0000000e0b008224 */ /* 0x000fe200078e0200 */
[----:B------:R-:W-:Y:S01]  /*4030*/  IADD3 R11, PT, PT, -R9, RZ, RZ ;  /* 0x000000ff090b7210 */ /* 0x000fe20007ffe1ff */
[----:B------:R-:W-:Y:S02]  /*4040*/  IMAD R13, R2, R10, R13 ;  /* 0x0000000a020d7224 */ /* 0x000fe400078e020d */
[----:B------:R-:W-:Y:S02]  /*4050*/  @!P0 IMAD R9, R15, R92, R3 ;  /* 0x0000005c0f098224 */ /* 0x000fe400078e0203 */
[----:B------:R-:W-:Y:S02]  /*4060*/  @!P0 IMAD.MOV.U32 R3, RZ, RZ, R0 ;  /* 0x000000ffff038224 */ /* 0x000fe400078e0000 */
[----:B------:R-:W-:Y:S02]  /*4070*/  IMAD R8, R6, R11, R8 ;  /* 0x0000000b06087224 */ /* 0x000fe400078e0208 */
[----:B------:R-:W-:Y:S02]  /*4080*/  IMAD R13, R3, R2, R13 ;  /* 0x00000002030d7224 */ /* 0x000fe400078e020d */
[----:B------:R-:W-:Y:S02]  /*4090*/  IMAD R8, R9, R6, R8 ;  /* 0x0000000609087224 */ /* 0x000fe400078e0208 */
.L_x_72:
[----:B------:R-:W-:Y:S05]  /*40a0*/  BRA.U UP1, `(.L_x_73) ;  /* 0x0000000101107547 */ /* 0x000fea000b800000 */
[----:B------:R-:W-:Y:S04]  /*40b0*/  MOV R0, UR6 ;  /* 0x0000000600007c02 */ /* 0x000fe80008000f00 */
[----:B------:R-:W-:Y:S04]  /*40c0*/  SHF.L.U32 R3, R0, 0x1f, RZ ;  /* 0x0000001f00037819 */ /* 0x000fe800000006ff */
[----:B------:R-:W2:Y:S02]  /*40d0*/  SYNCS.PHASECHK.TRANS64.TRYWAIT P0, [UR7+0x88], R3 ;  /* 0x00008803ff0075a7 */ /* 0x000ea40008001107 */
[----:B--2---:R-:W-:Y:S05]  /*40e0*/  @!P0 BRA `(.L_x_74) ;  /* 0x0000003c004c8947 */ /* 0x004fea0003800000 */
.L_x_73:
[----:B------:R-:W-:Y:S05]  /*40f0*/  BRA.U !UP6, `(.L_x_75) ;  /* 0x000000010e347547 */ /* 0x000fea000b800000 */
[----:B------:R-:W-:Y:S01]  /*4100*/  UPLOP3.LUT UP0, UPT, UPT, UPT, UP5, 0x80, 0x8 ;  /* 0x000000000008789c */ /* 0x000fe20003f0f050 */
[----:B------:R-:W-:Y:S05]  /*4110*/  HFMA2 R200, -RZ, RZ, 0, 5.9604644775390625e-08 ;  /* 0x00000001ffc87431 */ /* 0x000fea00000001ff */
[----:B------:R-:W-:Y:S05]  /*4120*/  PLOP3.LUT P0, PT, PT, PT, UP0, 0x80, 0x8 ;  /* 0x000000000008781c */ /* 0x000fea0003f0f008 */
[----:B------:R-:W3:Y:S01]  /*4130*/  @UP0 LDCU.64 UR10, c[0x0][0x888] ;  /* 0x00011100ff0a07ac */ /* 0x000ee20008000a00 */
[----:B------:R-:W-:Y:S04]  /*4140*/  @UP0 UIMAD UR8, UR36, UR4, URZ ;  /* 0x00000004240802a4 */ /* 0x000fe8000f8e02ff */
[----:B---3--:R-:W-:Y:S06]  /*4150*/  @UP0 UIMAD.WIDE UR10, UR8, 0x4, UR10 ;  /* 0x00000004080a08a5 */ /* 0x008fec000f8e020a */
[----:B------:R-:W-:Y:S02]  /*4160*/  IMAD.U32 R10, RZ, RZ, UR10 ;  /* 0x0000000aff0a7e24 */ /* 0x000fe4000f8e00ff */
[----:B------:R-:W-:Y:S05]  /*4170*/  IMAD.U32 R11, RZ, RZ, UR11 ;  /* 0x0000000bff0b7e24 */ /* 0x000fea000f8e00ff */
[----:B--2---:R-:W2:Y:S02]  /*4180*/  @P0 LDG.E R0, desc[UR46][R10.64] ;  /* 0x0000002e0a000981 */ /* 0x004ea4000c1e1900 */
[----:B--2---:R-:W-:Y:S01]  /*4190*/  @P0 R2UR UR38, R0 ;  /* 0x00000000002602ca */ /* 0x004fe200000e0000 */
[----:B------:R-:W-:Y:S05]  /*41a0*/  IMAD.MOV.U32 R0, RZ, RZ, 0x1 ;  /* 0x00000001ff007424 */ /* 0x000fea00078e00ff */
[----:B------:R-:W-:Y:S08]  /*41b0*/  @!P0 PRMT R200, R0, 0x7610, R200 ;  /* 0x0000761000c88816 */ /* 0x000ff000000000c8 */
[----:B------:R-:W3:Y:S02]  /*41c0*/  @!UP0 LDCU UR38, c[0x0][0x880] ;  /* 0x00011000ff2687ac */ /* 0x000ee40008000800 */
.L_x_75:
[----:B---3--:R-:W-:Y:S01]  /*41d0*/  @!P4 ISETP.EQ.AND P5, PT, RZ, UR38, PT ;  /* 0x00000026ff00cc0c */ /* 0x008fe2000bfa2270 */
[----:B------:R-:W-:Y:S01]  /*41e0*/  @!UPT UIADD3 URZ, UPT, UPT, URZ, URZ, URZ ;  /* 0x000000fffffff290 */ /* 0x000fe2000fffe0ff */
[----:B------:R-:W-:Y:S11]  /*41f0*/  @!P4 BRA `(.L_x_76) ;  /* 0x000000000014c947 */ /* 0x000ff60003800000 */
[----:B------:R-:W-:Y:S02]  /*4200*/  LOP3.LUT P0, RZ, R200, 0xff, RZ, 0xc0, !PT ;  /* 0x000000ffc8ff7812 */ /* 0x000fe4000780c0ff */
[----:B------:R-:W-:Y:S04]  /*4210*/  PLOP3.LUT P5, PT, PT, PT, UP0, 0x80, 0x8 ;  /* 0x000000000008781c */ /* 0x000fe80003faf008 */
[----:B------:R-:W-:Y:S07]  /*4220*/  PLOP3.LUT P5, PT, P5, PT, PT, 0x8, 0x80 ;  /* 0x000000000080781c */ /* 0x000fee0002fae170 */
[----:B------:R-:W-:Y:S11]  /*4230*/  @P0 ISETP.EQ.AND P5, PT, RZ, UR38, PT ;  /* 0x00000026ff000c0c */ /* 0x000ff6000bfa2270 */
[----:B------:R-:W-:Y:S02]  /*4240*/  @!UPT UIADD3 URZ, UPT, UPT, URZ, URZ, URZ ;  /* 0x000000fffffff290 */ /* 0x000fe4000fffe0ff */
.L_x_76:
[----:B------:R-:W3:Y:S01]  /*4250*/  SYNCS.PHASECHK.TRANS64.TRYWAIT P4, [UR7+0x78], R26 ;  /* 0x0000781aff0075a7 */ /* 0x000ee20008081107 */
[----:B------:R-:W-:Y:S01]  /*4260*/  @P3 SHF.R.U32.HI R27, RZ, 0x10, R21 ;  /* 0x00000010ff1b3819 */ /* 0x000fe20000011615 */
[----:B------:R-:W-:Y:S01]  /*4270*/  VIADD R29, R29, 0x1 ;  /* 0x000000011d1d7836 */ /* 0x000fe20000000000 */
[----:B------:R-:W1:Y:S08]  /*4280*/  LDC.64 R14, c[0x0][0xb10] ;  /* 0x0002c400ff0e7b82 */ /* 0x000e700000000a00 */
[----:B------:R-:W4:Y:S08]  /*4290*/  LDC.64 R10, c[0x0][0xb18] ;  /* 0x0002c600ff0a7b82 */ /* 0x000f300000000a00 */
[----:B--2---:R-:W2:Y:S08]  /*42a0*/  @!P1 LDC R0, c[0x0][0xb20] ;  /* 0x0002c800ff009b82 */ /* 0x004eb00000000800 */
[----:B------:R-:W2:Y:S01]  /*42b0*/  @!P1 LDC R3, c[0x0][0xb0c] ;  /* 0x0002c300ff039b82 */ /* 0x000ea20000000800 */
[----:B-1----:R-:W-:Y:S05]  /*42c0*/  @!P1 IMAD.HI.U32 R14, R13, R14, RZ ;  /* 0x0000000e0d0e9227 */ /* 0x002fea00078e00ff */
[----:B------:R-:W-:Y:S01]  /*42d0*/  @!P1 SHF.R.U32.HI R14, RZ, R15, R14 ;  /* 0x0000000fff0e9219 */ /* 0x000fe2000001160e */
[----:B----4-:R-:W-:Y:S01]  /*42e0*/  @!P1 IMAD.HI.U32 R11, R8, R11, RZ ;  /* 0x0000000b080b9227 */ /* 0x010fe200078e00ff */
[----:B------:R-:W-:Y:S04]  /*42f0*/  @!P1 ISETP.NE.AND P0, PT, R10, 0x1, PT ;  /* 0x000000010a00980c */ /* 0x000fe80003f05270 */
[----:B--2---:R-:W-:Y:S02]  /*4300*/  @!P1 SHF.R.U32.HI R9, RZ, R0, R11 ;  /* 0x00000000ff099219 */ /* 0x004fe4000001160b */
[----:B------:R-:W-:Y:S02]  /*4310*/  @!P1 ISETP.NE.AND P2, PT, R3, 0x1, PT ;  /* 0x000000010300980c */ /* 0x000fe40003f45270 */
[----:B------:R-:W-:Y:S02]  /*4320*/  @!P1 SEL R9, R8, R9, !P0 ;  /* 0x0000000908099207 */ /* 0x000fe40004000000 */
[----:B------:R-:W-:Y:S02]  /*4330*/  ELECT P0, URZ, PT ;  /* 0x0000000000ff782f */ /* 0x000fe40003800000 */
[----:B------:R-:W-:Y:S05]  /*4340*/  @!P1 SEL R14, R13, R14, !P2 ;  /* 0x0000000e0d0e9207 */ /* 0x000fea0005000000 */
[----:B------:R-:W-:Y:S02]  /*4350*/  @!P1 IMAD.IADD R0, R9, 0x1, -R14 ;  /* 0x0000000109009824 */ /* 0x000fe400078e0a0e */
[----:B------:R-:W-:Y:S02]  /*4360*/  @!P1 IMAD.IADD R9, R14, 0x1, -R9 ;  /* 0x000000010e099824 */ /* 0x000fe400078e0a09 */
[----:B------:R-:W-:Y:S02]  /*4370*/  @!P1 IMAD R13, R0, R3, R13 ;  /* 0x00000003000d9224 */ /* 0x000fe400078e020d */
[----:B------:R-:W-:Y:S01]  /*4380*/  @!P1 IMAD R8, R9, R10, R8 ;  /* 0x0000000a09089224 */ /* 0x000fe200078e0208 */
[----:B---3--:R-:W-:Y:S06]  /*4390*/  @!P4 BRA `(.L_x_77) ;  /* 0x0000003800b8c947 */ /* 0x008fec0003800000 */
.L_x_133:
[----:B------:R-:W-:Y:S01]  /*43a0*/  PLOP3.LUT P5, PT, P5, P0, PT, 0xf2, 0x2f ;  /* 0x00000000002f781c */ /* 0x000fe20002fa1e72 */
[----:B------:R-:W-:Y:S01]  /*43b0*/  UMOV UR14, 0x0 ;  /* 0x00000000000e7882 */ /* 0x000fe20000000000 */
[----:B------:R-:W-:Y:S01]  /*43c0*/  UMOV UR15, 0x10000000 ;  /* 0x10000000000f7882 */ /* 0x000fe20000000000 */
[----:B------:R-:W-:Y:S01]  /*43d0*/  UMOV UR44, UR36 ;  /* 0x00000024002c7c82 */ /* 0x000fe20008000000 */
[----:B------:R-:W-:Y:S01]  /*43e0*/  UMOV UR28, UR36 ;  /* 0x00000024001c7c82 */ /* 0x000fe20008000000 */
[----:B------:R-:W-:Y:S01]  /*43f0*/  UMOV UR20, UR36 ;  /* 0x0000002400147c82 */ /* 0x000fe20008000000 */
[----:B------:R-:W-:Y:S01]  /*4400*/  UMOV UR12, UR36 ;  /* 0x00000024000c7c82 */ /* 0x000fe20008000000 */
[----:B------:R-:W-:Y:S06]  /*4410*/  LOP3.LUT R30, R30, 0x1, RZ, 0x3c, !PT ;  /* 0x000000011e1e7812 */ /* 0x000fec00078e3cff */
[----:B-1----:R-:W-:Y:S01]  /*4420*/  @!P5 IADD3 R3, P0, PT, R32, 0x580, RZ ;  /* 0x000005802003d810 */ /* 0x002fe20007f1e0ff */
[----:B------:R-:W-:Y:S01]  /*4430*/  @!P5 IMAD R191, R191, 0x50, RZ ;  /* 0x00000050bfbfd824 */ /* 0x000fe200078e02ff */
[----:B------:R-:W-:Y:S01]  /*4440*/  VOTEU.ALL UP4, P5 ;  /* 0x0000000000ff7886 */ /* 0x000fe20002880000 */
[----:B------:R-:W-:Y:S01]  /*4450*/  @!P5 IMAD.SHL.U32 R201, R201, 0x80, RZ ;  /* 0x00000080c9c9d824 */ /* 0x000fe200078e00ff */
[----:B------:R-:W-:Y:S01]  /*4460*/  @!P5 R2UR UR9, R3 ;  /* 0x000000000309d2ca */ /* 0x000fe200000e0000 */
[----:B------:R-:W-:Y:S01]  /*4470*/  @!P5 IMAD.X R0, RZ, RZ, R33, P0 ;  /* 0x000000ffff00d224 */ /* 0x000fe200000e0621 */
[----:B------:R-:W-:Y:S01]  /*4480*/  @!P5 R2UR UR42, R191 ;  /* 0x00000000bf2ad2ca */ /* 0x000fe200000e0000 */
[----:B------:R-:W-:Y:S01]  /*4490*/  @!UP4 UIADD3 UR41, UPT, UPT, UR7, 0x70, URZ ;  /* 0x000000700729c890 */ /* 0x000fe2000fffe0ff */
[----:B------:R-:W-:Y:S01]  /*44a0*/  @!P5 R2UR UR43, R201 ;  /* 0x00000000c92bd2ca */ /* 0x000fe200000e0000 */
[----:B------:R-:W-:Y:S01]  /*44b0*/  @!UP4 UIADD3 UR40, UPT, UPT, UR7, 0x180, URZ ;  /* 0x000001800728c890 */ /* 0x000fe2000fffe0ff */
[----:B------:R-:W-:Y:S01]  /*44c0*/  @!P5 R2UR UR8, R0 ;  /* 0x000000000008d2ca */ /* 0x000fe200000e0000 */
[----:B------:R-:W-:Y:S01]  /*44d0*/  VOTEU.ALL UP3, P5 ;  /* 0x0000000000ff7886 */ /* 0x000fe20002860000 */
[----:B------:R-:W-:Y:S01]  /*44e0*/  @!UP4 UIADD3 UR32, UPT, UPT, UR7, 0x980, URZ ;  /* 0x000009800720c890 */ /* 0x000fe2000fffe0ff */
[----:B------:R-:W-:Y:S01]  /*44f0*/  ISETP.NE.AND P0, PT, R29, 0x2, PT ;  /* 0x000000021d00780c */ /* 0x000fe20003f05270 */
[----:B------:R-:W-:Y:S01]  /*4500*/  VOTEU.ALL UP2, P5 ;  /* 0x0000000000ff7886 */ /* 0x000fe20002840000 */
[----:B------:R-:W-:Y:S01]  /*4510*/  UMOV UR33, UR41 ;  /* 0x0000002900217c82 */ /* 0x000fe20008000000 */
[----:B------:R-:W-:Y:S01]  /*4520*/  @!UP4 UIADD3 UR24, UPT, UPT, UR7, 0x1180, URZ ;  /* 0x000011800718c890 */ /* 0x000fe2000fffe0ff */
[----:B------:R-:W-:Y:S01]  /*4530*/  IMAD.U32 R10, RZ, RZ, UR9 ;  /* 0x00000009ff0a7e24 */ /* 0x000fe2000f8e00ff */
[----:B------:R-:W-:Y:S01]  /*4540*/  VOTEU.ALL UP1, P5 ;  /* 0x0000000000ff7886 */ /* 0x000fe20002820000 */
[----:B------:R-:W-:Y:S01]  /*4550*/  @!UP4 UIADD3 UR34, UPT, UPT, UR42, 0x10, URZ ;  /* 0x000000102a22c890 */ /* 0x000fe2000fffe0ff */
[----:B------:R-:W-:Y:S01]  /*4560*/  SEL R3, RZ, 0x1, P0 ;  /* 0x00000001ff037807 */ /* 0x000fe20000000000 */
[----:B------:R-:W-:Y:S01]  /*4570*/  UMOV UR35, UR43 ;  /* 0x0000002b00237c82 */ /* 0x000fe20008000000 */
[----:B------:R-:W-:Y:S01]  /*4580*/  @!P5 R2UR UR22, R10 ;  /* 0x000000000a16d2ca */ /* 0x000fe200000e0000 */
[----:B------:R-:W-:Y:S01]  /*4590*/  IMAD.U32 R11, RZ, RZ, UR8 ;  /* 0x00000008ff0b7e24 */ /* 0x000fe2000f8e00ff */
[----:B------:R-:W-:Y:S01]  /*45a0*/  @!UP4 UIADD3 UR26, UPT, UPT, UR42, 0x20, URZ ;  /* 0x000000202a1ac890 */ /* 0x000fe2000fffe0ff */
[----:B------:R-:W-:Y:S01]  /*45b0*/  LOP3.LUT R28, R28, R3, RZ, 0x3c, !PT ;  /* 0x000000031c1c7212 */ /* 0x000fe200078e3cff */
[----:B------:R-:W-:Y:S01]  /*45c0*/  UMOV UR25, UR41 ;  /* 0x0000002900197c82 */ /* 0x000fe20008000000 */
[----:B------:R-:W-:Y:S01]  /*45d0*/  UMOV UR27, UR43 ;  /* 0x0000002b001b7c82 */ /* 0x000fe20008000000 */
[----:B------:R-:W-:Y:S01]  /*45e0*/  @!P5 R2UR UR23, R11 ;  /* 0x000000000b17d2ca */ /* 0x000fe200000e0000 */
[----:B------:R-:W-:Y:S01]  /*45f0*/  @!UP4 UIADD3 UR16, UPT, UPT, UR7, 0x1980, URZ ;  /* 0x000019800710c890 */ /* 0x000fe2000fffe0ff */
[----:B------:R-:W-:Y:S01]  /*4600*/  SEL R29, R29, RZ, P0 ;  /* 0x000000ff1d1d7207 */ /* 0x000fe20000000000 */
[----:B------:R-:W-:Y:S01]  /*4610*/  @!UP4 UIADD3 UR18, UPT, UPT, UR42, 0x30, URZ ;  /* 0x000000302a12c890 */ /* 0x000fe2000fffe0ff */
[----:B------:R-:W-:Y:S01]  /*4620*/  IMAD.IADD R191, R8, 0x1, R179 ;  /* 0x0000000108bf7824 */ /* 0x000fe200078e02b3 */
[----:B------:R-:W-:Y:S01]  /*4630*/  UMOV UR17, UR41 ;  /* 0x0000002900117c82 */ /* 0x000fe20008000000 */
[----:B------:R-:W-:Y:S01]  /*4640*/  UMOV UR19, UR43 ;  /* 0x0000002b00137c82 */ /* 0x000fe20008000000 */
[----:B------:R-:W-:Y:S01]  /*4650*/  @!UP4 UIADD3 UR8, UPT, UPT, UR7, 0x2180, URZ ;  /* 0x000021800708c890 */ /* 0x000fe2000fffe0ff */
[----:B------:R-:W-:Y:S01]  /*4660*/  IMAD.IADD R201, R13, 0x1, R190 ;  /* 0x000000010dc97824 */ /* 0x000fe200078e02be */
[----:B------:R-:W-:Y:S01]  /*4670*/  @!UP4 UIADD3 UR10, UPT, UPT, UR42, 0x40, URZ ;  /* 0x000000402a0ac890 */ /* 0x000fe2000fffe0ff */
[----:B------:R-:W-:Y:S01]  /*4680*/  UMOV UR9, UR41 ;  /* 0x0000002900097c82 */ /* 0x000fe20008000000 */
[----:B------:R-:W-:Y:S02]  /*4690*/  UMOV UR11, UR43 ;  /* 0x0000002b000b7c82 */ /* 0x000fe40008000000 */
[----:B------:R-:W-:Y:S01]  /*46a0*/  @!UP3 UTMALDG.3D [UR40], [UR22], desc[UR14] ;  /* 0x00000e281600b5b4 */ /* 0x000fe20008011000 */
[----:B------:R1:W-:Y:S01]  /*46b0*/  @!UP2 UTMALDG.3D [UR32], [UR22], desc[UR14] ;  /* 0x00000e201600a5b4 */ /* 0x0003e20008011000 */
[----:B------:R-:W-:Y:S01]  /*46c0*/  VOTEU.ALL UP2, P5 ;  /* 0x0000000000ff7886 */ /* 0x000fe20002840000 */
[----:B------:R2:W-:Y:S01]  /*46d0*/  @!UP1 UTMALDG.3D [UR24], [UR22], desc[UR14] ;  /* 0x00000e18160095b4 */ /* 0x0005e20008011000 */
[----:B------:R-:W-:Y:S03]  /*46e0*/  VOTEU.ALL UP1, P5 ;  /* 0x0000000000ff7886 */ /* 0x000fe60002820000 */
[----:B------:R2:W-:Y:S02]  /*46f0*/  @!UP2 UTMALDG.3D [UR16], [UR22], desc[UR14] ;  /* 0x00000e101600a5b4 */ /* 0x0005e40008011000 */
[----:B------:R2:W-:Y:S01]  /*4700*/  @!UP1 UTMALDG.3D [UR8], [UR22], desc[UR14] ;  /* 0x00000e08160095b4 */ /* 0x0005e20008011000 */
[----:B------:R2:W-:Y:S01]  /*4710*/  @!P5 SYNCS.ARRIVE.TRANS64.RED.A0TR RZ, [UR7+0x70], R25 ;  /* 0x00007019ffffd9a7 */ /* 0x0005e20008300407 */
[----:B------:R-:W-:Y:S01]  /*4720*/  UPLOP3.LUT UP1, UPT, UPT, UPT, UPT, 0x80, 0x8 ;  /* 0x000000000008789c */ /* 0x000fe20003f2f070 */
[----:B-1----:R-:W-:Y:S01]  /*4730*/  @P3 R2UR UR36, R27 ;  /* 0x000000001b2432ca */ /* 0x002fe200000e0000 */
[----:B------:R-:W-:Y:S01]  /*4740*/  SYNCS.ARRIVE.TRANS64.RED.A1T0 RZ, [UR37], RZ ;  /* 0x000000ffffff79a7 */ /* 0x000fe20008100425 */
[----:B------:R-:W-:Y:S02]  /*4750*/  @!UPT UIADD3 URZ, UPT, UPT, URZ, URZ, URZ ;  /* 0x000000fffffff290 */ /* 0x000fe4000fffe0ff */
[----:B------:R-:W-:Y:S11]  /*4760*/  @P3 BRA `(.L_x_78) ;  /* 0xfffffff400483947 */ /* 0x000ff6000383ffff */
[----:B------:R-:W-:Y:S07]  /*4770*/  MOV R0, UR7 ;  /* 0x0000000700007c02 */ /* 0x000fee0008000f00 */
.L_x_79:
[----:B-1----:R-:W-:-:S04]  /*4780*/  SHF.L.U32 R3, R30, 0x1f, RZ ;  /* 0x0000001f1e037819 */ /* 0x002fc800000006ff */
[----:B------:R1:W3:Y:S03]  /*4790*/  SYNCS.PHASECHK.TRANS64.TRYWAIT P0, [R0+URZ+0x78], R3 ;  /* 0x00007803000075a7 */ /* 0x0002e600080011ff */
[----:B---3--:R-:W-:Y:S05]  /*47a0*/  @!P0 NANOSLEEP.SYNCS 0x989680 ;  /* 0x009896800000895d */ /* 0x008fea0003900000 */
[----:B------:R-:W3:Y:S02]  /*47b0*/  @!P0 SYNCS.PHASECHK.TRANS64 P0, [R0+URZ+0x78], R3 ;  /* 0x00007803000085a7 */ /* 0x000ee400080010ff */
[----:B--23--:R-:W-:Y:S05]  /*47c0*/  @P0 EXIT ;  /* 0x000000000000094d */ /* 0x00cfea0003800000 */
[----:B------:R-:W-:Y:S05]  /*47d0*/  BRA `(.L_x_79) ;  /* 0xfffffffc00e87947 */ /* 0x000fea000383ffff */
.L_x_70:
[----:B------:R-:W-:-:S06]  /*47e0*/  UISETP.GE.AND UP1, UPT, UR8, 0x4, UPT ;  /* 0x000000040800788c */ /* 0x000fcc000bf26270 */
[----:B------:R-:W-:-:S13]  /*47f0*/  PLOP3.LUT P0, PT, PT, PT, UP1, 0x80, 0x8 ;  /* 0x000000000008781c */ /* 0x000fda0003f0f018 */
[----:B------:R-:W-:Y:S05]  /*4800*/  @!P0 EXIT ;  /* 0x000000000000894d */ /* 0x000fea0003800000 */
[----:B------:R-:W-:Y:S01]  /*4810*/  BAR.SYNC.DEFER_BLOCKING 0x6, 0xa0 ;  /* 0x0182800000007b1d */ /* 0x000fe20000010000 */
[C---:B------:R-:W-:Y:S01]  /*4820*/  IMAD.U32 R2, R211.reuse, 0x10000, RZ ;  /* 0x00010000d3027824 */ /* 0x040fe200078e00ff */
[----:B------:R-:W-:Y:S02]  /*4830*/  LOP3.LUT R210, R0, 0x60, R211, 0xf8, !PT ;  /* 0x0000006000d27812 */ /* 0x000fe400078ef8d3 */
[----:B------:R-:W-:Y:S02]  /*4840*/  CS2R R208, SRZ ;  /* 0x0000000000d07805 */ /* 0x000fe4000001ff00 */
[----:B------:R-:W-:Y:S01]  /*4850*/  LOP3.LUT R211, R211, 0x60, RZ, 0xc0, !PT ;  /* 0x00000060d3d37812 */ /* 0x000fe200078ec0ff */
[----:B------:R-:W-:Y:S01]  /*4860*/  IMAD.MOV.U32 R213, RZ, RZ, RZ ;  /* 0x000000ffffd57224 */ /* 0x000fe200078e00ff */
[----:B------:R-:W-:Y:S01]  /*4870*/  UMOV UR44, 0x400 ;  /* 0x00000400002c7882 */ /* 0x000fe20000000000 */
[----:B------:R-:W1:Y:S01]  /*4880*/  LDC R203, c[0x0][0x370] ;  /* 0x0000dc00ffcb7b82 */ /* 0x000e620000000800 */
[----:B------:R-:W-:Y:S01]  /*4890*/  ULEA UR44, UR37, UR44, 0x18 ;  /* 0x0000002c252c7291 */ /* 0x000fe2000f8ec0ff */
[----:B------:R-:W-:Y:S01]  /*48a0*/  LOP3.LUT R2, R2, 0x600000, RZ, 0xc0, !PT ;  /* 0x0060000002027812 */ /* 0x000fe200078ec0ff */
[----:B------:R-:W-:Y:S01]  /*48b0*/  IMAD.MOV.U32 R207, RZ, RZ, RZ ;  /* 0x000000ffffcf7224 */ /* 0x000fe200078e00ff */
[----:B------:R-:W2:Y:S03]  /*48c0*/  LDCU.64 UR48, c[0x0][0x348] ;  /* 0x00006900ff3077ac */ /* 0x000ea60008000a00 */
[----:B------:R-:W-:Y:S01]  /*48d0*/  LEA R210, R210, UR44, 0x4 ;  /* 0x0000002cd2d27c11 */ /* 0x000fe2000f8e20ff */
[----:B------:R-:W4:Y:S01]  /*48e0*/  LDC R94, c[0x0][0xb0c] ;  /* 0x0002c300ff5e7b82 */ /* 0x000f220000000800 */
[----:B------:R-:W1:Y:S01]  /*48f0*/  LDCU.64 UR40, c[0x0][0x888] ;  /* 0x00011100ff2877ac */ /* 0x000e620008000a00 */
[----:B------:R-:W1:Y:S06]  /*4900*/  LDCU.64 UR42, c[0x0][0x890] ;  /* 0x00011200ff2a77ac */ /* 0x000e6c0008000a00 */
[----:B------:R-:W1:Y:S01]  /*4910*/  LDC R202, c[0x0][0xb20] ;  /* 0x0002c800ffca7b82 */ /* 0x000e620000000800 */
[----:B------:R-:W3:Y:S01]  /*4920*/  LDS R3, [UR44+0x140] ;  /* 0x0001402cff037984 */ /* 0x000ee20008000800 */
[----:B------:R-:W-:-:S06]  /*4930*/  UMOV UR39, URZ ;  /* 0x000000ff00277c82 */ /* 0x000fcc0008000000 */
[----:B------:R-:W1:Y:S08]  /*4940*/  LDC R93, c[0x0][0xb30] ;  /* 0x0002cc00ff5d7b82 */ /* 0x000e700000000800 */
[----:B------:R-:W1:Y:S08]  /*4950*/  LDC.64 R188, c[0x0][0xb10] ;  /* 0x0002c400ffbc7b82 */ /* 0x000e700000000a00 */
[----:B------:R-:W1:Y:S08]  /*4960*/  LDC.64 R90, c[0x0][0xb18] ;  /* 0x0002c600ff5a7b82 */ /* 0x000e700000000a00 */
[----:B------:R-:W1:Y:S08]  /*4970*/  LDC.64 R88, c[0x0][0xb28] ;  /* 0x0002ca00ff587b82 */ /* 0x000e700000000a00 */
[----:B------:R-:W1:Y:S01]  /*4980*/  LDC.64 R186, c[0x0][0x8b0] ;  /* 0x00022c00ffba7b82 */ /* 0x000e620000000a00 */
[----:B---3--:R-:W-:-:S07]  /*4990*/  IMAD.IADD R2, R3, 0x1, R2 ;  /* 0x0000000103027824 */ /* 0x008fce00078e0202 */
[----:B------:R-:W3:Y:S08]  /*49a0*/  LDC.64 R184, c[0x0][0x8a8] ;  /* 0x00022a00ffb87b82 */ /* 0x000ef00000000a00 */
[----:B--2-4-:R-:W1:Y:S02]  /*49b0*/  LDC R204, c[0x0][0x374] ;  /* 0x0000dd00ffcc7b82 */ /* 0x014e640000000800 */
.L_x_96:
[C---:B------:R-:W-:Y:S02]  /*49c0*/  LEA R0, R213.reuse, UR44, 0x3 ;  /* 0x0000002cd5007c11 */ /* 0x040fe4000f8e18ff */
[----:B------:R-:W-:Y:S02]  /*49d0*/  SHF.L.U32 R3, R208, 0x1f, RZ ;  /* 0x0000001fd0037819 */ /* 0x000fe400000006ff */
[----:B------:R-:W-:Y:S02]  /*49e0*/  LEA R12, R213, UR44, 0x4 ;  /* 0x0000002cd50c7c11 */ /* 0x000fe4000f8e20ff */
[----:B------:R-:W2:Y:S02]  /*49f0*/  SYNCS.PHASECHK.TRANS64.TRYWAIT P0, [R0+URZ+0x90], R3 ;  /* 0x00009003000075a7 */ /* 0x000ea400080011ff */
[----:B-123--:R-:W-:Y:S05]  /*4a00*/  @!P0 BRA `(.L_x_80) ;  /* 0x0000003400348947 */ /* 0x00efea0003800000 */
.L_x_134:
[----:B------:R-:W-:Y:S01]  /*4a10*/  ISETP.GE.AND P0, PT, R92, 0x1, PT ;  /* 0x000000015c00780c */ /* 0x000fe20003f06270 */
[----:B------:R-:W4:Y:S01]  /*4a20*/  LDS.128 R12, [R12+0x120] ;  /* 0x000120000c0c7984 */ /* 0x000f220000000c00 */
[----:B-1----:R-:W-:Y:S01]  /*4a30*/  ISETP.NE.U32.AND P2, PT, R186, RZ, PT ;  /* 0x000000ffba00720c */ /* 0x002fe20003f45070 */
[----:B--2---:R-:W-:Y:S01]  /*4a40*/  VIADD R0, R0, 0xa0 ;  /* 0x000000a000007836 */ /* 0x004fe20000000000 */
[----:B------:R-:W-:Y:S01]  /*4a50*/  @!PT LDS RZ, [RZ] ;  /* 0x00000000fffff984 */ /* 0x000fe20000000800 */
[----:B------:R-:W-:Y:S01]  /*4a60*/  @!PT LDS RZ, [RZ] ;  /* 0x00000000fffff984 */ /* 0x000fe20000000800 */
[----:B------:R-:W-:Y:S01]  /*4a70*/  @!PT LDS RZ, [RZ] ;  /* 0x00000000fffff984 */ /* 0x000fe20000000800 */
[----:B------:R-:W-:Y:S01]  /*4a80*/  @!PT LDS RZ, [RZ] ;  /* 0x00000000fffff984 */ /* 0x000fe20000000800 */
[----:B------:R1:W-:Y:S06]  /*4a90*/  MEMBAR.ALL.CTA ;  /* 0x0000000000007992 */ /* 0x0003ec0000008000 */
[----:B-1----:R-:W1:Y:S01]  /*4aa0*/  FENCE.VIEW.ASYNC.S ;  /* 0x00000000000073c6 */ /* 0x002e620000000000 */
[----:B------:R-:W-:Y:S04]  /*4ab0*/  PRMT R0, RZ, 0x654, R0 ;  /* 0x00000654ff007816 */ /* 0x000fe80000000000 */
[----:B-1----:R1:W-:Y:S01]  /*4ac0*/  SYNCS.ARRIVE.TRANS64.RED.A1T0 RZ, [R0+URZ], RZ ;  /* 0x000000ff00ff79a7 */ /* 0x0023e200081004ff */
[----:B----4-:R-:W-:Y:S04]  /*4ad0*/  LOP3.LUT P6, RZ, R14, 0x1, RZ, 0xc0, !PT ;  /* 0x000000010eff7812 */ /* 0x010fe800078cc0ff */
[----:B------:R-:W-:Y:S09]  /*4ae0*/  P2R R212, PR, RZ, 0x40 ;  /* 0x00000040ffd47803 */ /* 0x000ff20000000000 */
[----:B------:R-:W-:Y:S02]  /*4af0*/  @P6 MOV R97, R12 ;  /* 0x0000000c00616202 */ /* 0x000fe40000000f00 */
[----:B------:R-:W-:Y:S01]  /*4b00*/  @P6 LOP3.LUT R95, R13, 0xffff, RZ, 0xc0, !PT ;  /* 0x0000ffff0d5f6812 */ /* 0x000fe200078ec0ff */
[----:B-1----:R-:W-:Y:S06]  /*4b10*/  @!P0 BRA `(.L_x_81) ;  /* 0x0000000000a48947 */ /* 0x002fec0003800000 */
[----:B------:R-:W-:Y:S01]  /*4b20*/  IMAD.HI.U32 R11, R204, R91, RZ ;  /* 0x0000005bcc0b7227 */ /* 0x000fe200078e00ff */
[----:B------:R-:W-:Y:S02]  /*4b30*/  ISETP.NE.AND P0, PT, R90, 0x1, PT ;  /* 0x000000015a00780c */ /* 0x000fe40003f05270 */
[----:B------:R-:W-:Y:S01]  /*4b40*/  ISETP.NE.AND P1, PT, R92, 0x1, PT ;  /* 0x000000015c00780c */ /* 0x000fe20003f25270 */
[----:B------:R-:W-:Y:S01]  /*4b50*/  IMAD.HI.U32 R10, R203, R188, RZ ;  /* 0x000000bccb0a7227 */ /* 0x000fe200078e00ff */
[----:B------:R-:W-:Y:S02]  /*4b60*/  SHF.R.U32.HI R11, RZ, R202, R11 ;  /* 0x000000caff0b7219 */ /* 0x000fe4000001160b */
[----:B------:R-:W-:Y:S01]  /*4b70*/  ISETP.NE.AND P3, PT, R94, 0x1, PT ;  /* 0x000000015e00780c */ /* 0x000fe20003f65270 */
[----:B------:R-:W-:Y:S01]  /*4b80*/  IMAD.HI.U32 R18, R97, R188, RZ ;  /* 0x000000bc61127227 */ /* 0x000fe200078e00ff */
[----:B------:R-:W-:Y:S02]  /*4b90*/  SHF.R.U32.HI R10, RZ, R189, R10 ;  /* 0x000000bdff0a7219 */ /* 0x000fe4000001160a */
[----:B------:R-:W-:Y:S01]  /*4ba0*/  SEL R3, R204, R11, !P0 ;  /* 0x0000000bcc037207 */ /* 0x000fe20004000000 */
[----:B------:R-:W-:Y:S01]  /*4bb0*/  IMAD.HI.U32 R11, R95, R91, RZ ;  /* 0x0000005b5f0b7227 */ /* 0x000fe200078e00ff */
[----:B------:R-:W-:Y:S02]  /*4bc0*/  SEL R7, R203, R10, !P3 ;  /* 0x0000000acb077207 */ /* 0x000fe40005800000 */
[----:B------:R-:W-:Y:S01]  /*4bd0*/  SHF.R.U32.HI R18, RZ, R189, R18 ;  /* 0x000000bdff127219 */ /* 0x000fe20000011612 */
[-C--:B------:R-:W-:Y:S04]  /*4be0*/  IMAD.HI.U32 R10, R3, R88.reuse, RZ ;  /* 0x00000058030a7227 */ /* 0x080fe800078e00ff */
[----:B------:R-:W-:Y:S01]  /*4bf0*/  IMAD.HI.U32 R16, R7, R88, RZ ;  /* 0x0000005807107227 */ /* 0x000fe200078e00ff */
[-C--:B------:R-:W-:Y:S02]  /*4c00*/  @P1 SHF.R.U32.HI R3, RZ, R89.reuse, R10 ;  /* 0x00000059ff031219 */ /* 0x080fe4000001160a */
[----:B------:R-:W-:Y:S02]  /*4c10*/  SHF.R.U32.HI R10, RZ, R202, R11 ;  /* 0x000000caff0a7219 */ /* 0x000fe4000001160b */
[----:B------:R-:W-:Y:S01]  /*4c20*/  @P1 SHF.R.U32.HI R7, RZ, R89, R16 ;  /* 0x00000059ff071219 */ /* 0x000fe20000011610 */
[C---:B------:R-:W-:Y:S01]  /*4c30*/  IMAD R4, R92.reuse, R3, RZ ;  /* 0x000000035c047224 */ /* 0x040fe200078e02ff */
[----:B------:R-:W-:Y:S02]  /*4c40*/  SEL R5, R95, R10, !P0 ;  /* 0x0000000a5f057207 */ /* 0x000fe40004000000 */
[----:B------:R-:W-:Y:S01]  /*4c50*/  SEL R3, R97, R18, !P3 ;  /* 0x0000001261037207 */ /* 0x000fe20005800000 */
[----:B------:R-:W-:Y:S01]  /*4c60*/  IMAD R6, R92, R7, RZ ;  /* 0x000000075c067224 */ /* 0x000fe200078e02ff */
[C---:B------:R-:W-:Y:S01]  /*4c70*/  ISETP.GE.AND P0, PT, R5.reuse, R4, PT ;  /* 0x000000040500720c */ /* 0x040fe20003f06270 */
[----:B------:R-:W-:Y:S03]  /*4c80*/  IMAD.HI.U32 R8, R5, R88, RZ ;  /* 0x0000005805087227 */ /* 0x000fe600078e00ff */
[----:B------:R-:W-:Y:S01]  /*4c90*/  ISETP.GE.OR P0, PT, R3, R6, P0 ;  /* 0x000000060300720c */ /* 0x000fe20000706670 */
[----:B------:R-:W-:Y:S01]  /*4ca0*/  IMAD.MOV R6, RZ, RZ, -R3 ;  /* 0x000000ffff067224 */ /* 0x000fe200078e0a03 */
[-C--:B------:R-:W-:Y:S03]  /*4cb0*/  SHF.R.U32.HI R8, RZ, R89.reuse, R8 ;  /* 0x00000059ff087219 */ /* 0x080fe60000011608 */
[----:B------:R-:W-:Y:S01]  /*4cc0*/  IMAD R97, R94, R6, R97 ;  /* 0x000000065e617224 */ /* 0x000fe200078e0261 */
[----:B------:R-:W-:Y:S05]  /*4cd0*/  SEL R9, R5, R8, !P1 ;  /* 0x0000000805097207 */ /* 0x000fea0004800000 */
[----:B------:R-:W-:Y:S02]  /*4ce0*/  IMAD.MOV R8, RZ, RZ, -R9 ;  /* 0x000000ffff087224 */ /* 0x000fe400078e0a09 */
[C---:B------:R-:W-:Y:S04]  /*4cf0*/  @!P0 IMAD.HI.U32 R4, R3.reuse, R88, RZ ;  /* 0x0000005803048227 */ /* 0x040fe800078e00ff */
[----:B------:R-:W-:Y:S01]  /*4d00*/  IMAD R8, R92, R8, R5 ;  /* 0x000000085c087224 */ /* 0x000fe200078e0205 */
[----:B------:R-:W-:Y:S04]  /*4d10*/  @!P0 SHF.R.U32.HI R4, RZ, R89, R4 ;  /* 0x00000059ff048219 */ /* 0x000fe80000011604 */
[----:B------:R-:W-:Y:S02]  /*4d20*/  @!P0 SEL R0, R3, R4, !P1 ;  /* 0x0000000403008207 */ /* 0x000fe40004800000 */
[----:B------:R-:W-:Y:S02]  /*4d30*/  IADD3 R4, PT, PT, -R5, RZ, RZ ;  /* 0x000000ff05047210 */ /* 0x000fe40007ffe1ff */
[----:B------:R-:W-:Y:S01]  /*4d40*/  @!P0 IADD3 R9, PT, PT, R9, -R0, RZ ;  /* 0x8000000009098210 */ /* 0x000fe20007ffe0ff */
[----:B------:R-:W-:Y:S02]  /*4d50*/  @!P0 IMAD R0, R7, R8, R0 ;  /* 0x0000000807008224 */ /* 0x000fe400078e0200 */
[----:B------:R-:W-:Y:S02]  /*4d60*/  IMAD R95, R90, R4, R95 ;  /* 0x000000045a5f7224 */ /* 0x000fe400078e025f */
[----:B------:R-:W-:Y:S02]  /*4d70*/  @!P0 IMAD R5, R9, R92, R3 ;  /* 0x0000005c09058224 */ /* 0x000fe400078e0203 */
[----:B------:R-:W-:Y:S04]  /*4d80*/  @!P0 IMAD.MOV.U32 R3, RZ, RZ, R0 ;  /* 0x000000ffff038224 */ /* 0x000fe800078e0000 */
[----:B------:R-:W-:Y:S02]  /*4d90*/  IMAD R97, R3, R94, R97 ;  /* 0x0000005e03617224 */ /* 0x000fe400078e0261 */
[----:B------:R-:W-:Y:S02]  /*4da0*/  IMAD R95, R5, R90, R95 ;  /* 0x0000005a055f7224 */ /* 0x000fe400078e025f */
.L_x_81:
[----:B------:R-:W-:Y:S01]  /*4db0*/  UISETP.NE.U32.AND UP3, UPT, UR42, URZ, UPT ;  /* 0x000000ff2a00728c */ /* 0x000fe2000bf65070 */
[----:B------:R-:W-:Y:S03]  /*4dc0*/  ISETP.NE.AND.EX P2, PT, R187, RZ, PT, P2 ;  /* 0x000000ffbb00720c */ /* 0x000fe60003f45320 */
[----:B------:R-:W-:Y:S09]  /*4dd0*/  UISETP.NE.AND.EX UP3, UPT, UR43, URZ, UPT, UP3 ;  /* 0x000000ff2b00728c */ /* 0x000ff2000bf65330 */
[----:B------:R-:W-:Y:S05]  /*4de0*/  BRA.U !UP3, `(.L_x_82) ;  /* 0x000000010b387547 */ /* 0x000fea000b800000 */
[----:B------:R-:W-:Y:S01]  /*4df0*/  UISETP.NE.U32.AND UP0, UPT, UR40, URZ, UPT ;  /* 0x000000ff2800728c */ /* 0x000fe2000bf05070 */
[----:B------:R-:W-:Y:S03]  /*4e00*/  HFMA2 R200, -RZ, RZ, 0, 5.9604644775390625e-08 ;  /* 0x00000001ffc87431 */ /* 0x000fe600000001ff */
[----:B------:R-:W-:Y:S06]  /*4e10*/  UISETP.NE.AND.EX UP0, UPT, UR41, URZ, UPT, UP0 ;  /* 0x000000ff2900728c */ /* 0x000fec000bf05300 */
[----:B------:R-:W-:Y:S05]  /*4e20*/  PLOP3.LUT P0, PT, PT, PT, UP0, 0x80, 0x8 ;  /* 0x000000000008781c */ /* 0x000fea0003f0f008 */
[----:B------:R-:W1:Y:S01]  /*4e30*/  @UP0 LDCU.64 UR6, c[0x0][0x888] ;  /* 0x00011100ff0607ac */ /* 0x000e620008000a00 */
[----:B------:R-:W-:Y:S04]  /*4e40*/  @UP0 UIMAD UR4, UR36, UR42, URZ ;  /* 0x0000002a240402a4 */ /* 0x000fe8000f8e02ff */
[----:B-1----:R-:W-:Y:S06]  /*4e50*/  @UP0 UIMAD.WIDE UR6, UR4, 0x4, UR6 ;  /* 0x00000004040608a5 */ /* 0x002fec000f8e0206 */
[----:B------:R-:W-:Y:S02]  /*4e60*/  IMAD.U32 R4, RZ, RZ, UR6 ;  /* 0x00000006ff047e24 */ /* 0x000fe4000f8e00ff */
[----:B------:R-:W-:Y:S05]  /*4e70*/  IMAD.U32 R5, RZ, RZ, UR7 ;  /* 0x00000007ff057e24 */ /* 0x000fea000f8e00ff */
[----:B------:R-:W2:Y:S02]  /*4e80*/  @P0 LDG.E R0, desc[UR46][R4.64] ;  /* 0x0000002e04000981 */ /* 0x000ea4000c1e1900 */
[----:B--2---:R-:W-:Y:S01]  /*4e90*/  @P0 R2UR UR38, R0 ;  /* 0x00000000002602ca */ /* 0x004fe200000e0000 */
[----:B------:R-:W-:Y:S05]  /*4ea0*/  IMAD.MOV.U32 R0, RZ, RZ, 0x1 ;  /* 0x00000001ff007424 */ /* 0x000fea00078e00ff */
[----:B------:R-:W-:Y:S08]  /*4eb0*/  @!P0 PRMT R200, R0, 0x7610, R200 ;  /* 0x0000761000c88816 */ /* 0x000ff000000000c8 */
[----:B------:R-:W1:Y:S02]  /*4ec0*/  @!UP0 LDCU UR38, c[0x0][0x880] ;  /* 0x00011000ff2687ac */ /* 0x000e640008000800 */
.L_x_82:
[----:B------:R-:W-:Y:S05]  /*4ed0*/  @!P2 BRA `(.L_x_83) ;  /* 0x000000000020a947 */ /* 0x000fea0003800000 */
[----:B---3--:R-:W-:Y:S04]  /*4ee0*/  ISETP.NE.U32.AND P0, PT, R184, RZ, PT ;  /* 0x000000ffb800720c */ /* 0x008fe80003f05070 */
[----:B------:R-:W-:Y:S11]  /*4ef0*/  ISETP.NE.AND.EX P0, PT, R185, RZ, PT, P0 ;  /* 0x000000ffb900720c */ /* 0x000ff60003f05300 */
[----:B------:R-:W-:Y:S02]  /*4f00*/  @!UPT UIADD3 URZ, UPT, UPT, URZ, URZ, URZ ;  /* 0x000000fffffff290 */ /* 0x000fe4000fffe0ff */
[----:B------:R-:W2:Y:S01]  /*4f10*/  @P0 LDC.64 R4, c[0x0][0x8a8] ;  /* 0x00022a00ff040b82 */ /* 0x000ea20000000a00 */
[----:B------:R-:W-:Y:S04]  /*4f20*/  @P0 IMAD R0, R186, UR36, RZ ;  /* 0x00000024ba000c24 */ /* 0x000fe8000f8e02ff */
[----:B--2---:R-:W-:Y:S05]  /*4f30*/  @P0 IMAD.WIDE R4, R0, 0x4, R4 ;  /* 0x0000000400040825 */ /* 0x004fea00078e0204 */
[----:B-----5:R2:W5:Y:S02]  /*4f40*/  @P0 LDG.E R96, desc[UR46][R4.64] ;  /* 0x0000002e04600981 */ /* 0x020564000c1e1900 */
[----:B--2---:R-:W4:Y:S02]  /*4f50*/  @!P0 LDC R96, c[0x0][0x8a0] ;  /* 0x00022800ff608b82 */ /* 0x004f240000000800 */
.L_x_83:
[----:B------:R-:W2:Y:S01]  /*4f60*/  LDC.64 R4, c[0x0][0xb10] ;  /* 0x0002c400ff047b82 */ /* 0x000ea20000000a00 */
[----:B------:R-:W-:Y:S01]  /*4f70*/  UISETP.NE.AND UP4, UPT, UR45, URZ, UPT ;  /* 0x000000ff2d00728c */ /* 0x000fe2000bf85270 */
[----:B------:R-:W-:Y:S01]  /*4f80*/  SHF.L.U32 R8, R209, 0x1f, RZ ;  /* 0x0000001fd1087819 */ /* 0x000fe200000006ff */
[----:B------:R-:W-:Y:S01]  /*4f90*/  UPLOP3.LUT UP0, UPT, UPT, UPT, UPT, 0x40, 0x4 ;  /* 0x000000000004789c */ /* 0x000fe20003f0e870 */
[----:B------:R-:W-:Y:S01]  /*4fa0*/  @P6 SHF.R.U32.HI R206, RZ, 0x10, R13 ;  /* 0x00000010ffce6819 */ /* 0x000fe2000001160d */
[----:B------:R-:W-:Y:S03]  /*4fb0*/  ULEA UR50, UR39, UR44, 0x3 ;  /* 0x0000002c27327291 */ /* 0x000fe6000f8e18ff */
[----:B------:R-:W3:Y:S01]  /*4fc0*/  LDC.64 R6, c[0x0][0xb18] ;  /* 0x0002c600ff067b82 */ /* 0x000ee20000000a00 */
[----:B------:R-:W-:Y:S01]  /*4fd0*/  PLOP3.LUT P1, PT, PT, PT, UP4, 0x80, 0x8 ;  /* 0x000000000008781c */ /* 0x000fe20003f2f048 */
[----:B------:R-:W-:Y:S01]  /*4fe0*/  VIADD R213, R213, 0x1 ;  /* 0x00000001d5d57836 */ /* 0x000fe20000000000 */
[----:B------:R-:W-:Y:S02]  /*4ff0*/  CS2R R138, SRZ ;  /* 0x00000000008a7805 */ /* 0x000fe4000001ff00 */
[----:B------:R-:W-:Y:S02]  /*5000*/  CS2R R136, SRZ ;  /* 0x0000000000887805 */ /* 0x000fe4000001ff00 */
[----:B------:R-:W-:Y:S01]  /*5010*/  CS2R R130, SRZ ;  /* 0x0000000000827805 */ /* 0x000fe2000001ff00 */
[----:B------:R-:W1:Y:S01]  /*5020*/  @UP4 LDCU.64 UR4, c[0x0][0x888] ;  /* 0x00011100ff0447ac */ /* 0x000e620008000a00 */
[----:B------:R-:W-:Y:S02]  /*5030*/  CS2R R128, SRZ ;  /* 0x0000000000807805 */ /* 0x000fe4000001ff00 */
[----:B------:R-:W-:Y:S02]  /*5040*/  CS2R R122, SRZ ;  /* 0x00000000007a7805 */ /* 0x000fe4000001ff00 */
[----:B------:R-:W-:Y:S02]  /*5050*/  CS2R R120, SRZ ;  /* 0x0000000000787805 */ /* 0x000fe4000001ff00 */
[----:B------:R-:W-:Y:S02]  /*5060*/  CS2R R114, SRZ ;  /* 0x0000000000727805 */ /* 0x000fe4000001ff00 */
[----:B------:R-:W-:Y:S01]  /*5070*/  CS2R R112, SRZ ;  /* 0x0000000000707805 */ /* 0x000fe2000001ff00 */
[----:B------:R-:W-:Y:S01]  /*5080*/  @UP4 UPLOP3.LUT UP0, UPT, UPT, UPT, UP3, 0x80, 0x8 ;  /* 0x000000000008489c */ /* 0x000fe20003f0f030 */
[----:B------:R-:W-:Y:S02]  /*5090*/  CS2R R106, SRZ ;  /* 0x00000000006a7805 */ /* 0x000fe4000001ff00 */
[----:B------:R-:W-:Y:S01]  /*50a0*/  @P1 LOP3.LUT P0, RZ, R200, 0xff, RZ, 0xc0, !PT ;  /* 0x000000ffc8ff1812 */ /* 0x000fe2000780c0ff */
[----:B-1----:R-:W-:Y:S01]  /*50b0*/  @UP4 UISETP.NE.AND UP1, UPT, UR38, URZ, UPT ;  /* 0x000000ff2600428c */ /* 0x002fe2000bf25270 */
[----:B------:R-:W-:Y:S01]  /*50c0*/  CS2R R104, SRZ ;  /* 0x0000000000687805 */ /* 0x000fe2000001ff00 */
[----:B------:R-:W-:Y:S02]  /*50d0*/  @UP4 UISETP.NE.U32.AND UP2, UPT, UR4, URZ, UPT ;  /* 0x000000ff0400428c */ /* 0x000fe4000bf45070 */
[----:B------:R-:W-:Y:S02]  /*50e0*/  @UP4 USEL UR4, URZ, 0xffffffff, UP1 ;  /* 0xffffffffff044887 */ /* 0x000fe40008800000 */
[----:B------:R-:W-:Y:S06]  /*50f0*/  @UP4 UISETP.NE.AND.EX UP2, UPT, UR5, URZ, UPT, UP2 ;  /* 0x000000ff0500428c */ /* 0x000fec000bf45320 */
[----:B------:R-:W-:Y:S01]  /*5100*/  @P1 VOTEU.ANY UP1, P0 ;  /* 0x0000000000ff1886 */ /* 0x000fe20000020100 */
[----:B------:R-:W-:Y:S01]  /*5110*/  ISETP.NE.AND P0, PT, R93, 0x1, PT ;  /* 0x000000015d00780c */ /* 0x000fe20003f05270 */
[----:B------:R-:W-:Y:S04]  /*5120*/  @UP4 USEL UR5, URZ, 0xffffffff, UP2 ;  /* 0xffffffffff054887 */ /* 0x000fe80009000000 */
[----:B------:R-:W-:Y:S04]  /*5130*/  @UP0 USEL UR4, UR5, UR4, !UP1 ;  /* 0x0000000405040287 */ /* 0x000fe8000c800000 */
[----:B------:R-:W-:Y:S04]  /*5140*/  @UP4 ULOP3.LUT UR4, UR4, 0x1, URZ, 0xc0, !UPT ;  /* 0x0000000104044892 */ /* 0x000fe8000f8ec0ff */
[----:B------:R-:W1:Y:S01]  /*5150*/  @!P0 LDC R0, c[0x0][0xb20] ;  /* 0x0002c800ff008b82 */ /* 0x000e620000000800 */
[----:B------:R-:W-:Y:S01]  /*5160*/  UISETP.NE.U32.OR UP0, UPT, UR4, 0x1, !UP4 ;  /* 0x000000010400788c */ /* 0x000fe2000e705470 */
[----:B--2---:R-:W-:Y:S01]  /*5170*/  @!P0 IMAD.HI.U32 R4, R97, R4, RZ ;  /* 0x0000000461048227 */ /* 0x004fe200078e00ff */
[----:B---3--:R-:W-:Y:S05]  /*5180*/  @!P0 ISETP.NE.AND P1, PT, R6, 0x1, PT ;  /* 0x000000010600880c */ /* 0x008fea0003f25270 */
[----:B------:R-:W2:Y:S01]  /*5190*/  @!P0 LDC R3, c[0x0][0xb0c] ;  /* 0x0002c300ff038b82 */ /* 0x000ea20000000800 */
[----:B------:R-:W-:Y:S01]  /*51a0*/  @!P0 IMAD.HI.U32 R7, R95, R7, RZ ;  /* 0x000000075f078227 */ /* 0x000fe200078e00ff */
[----:B------:R-:W-:Y:S02]  /*51b0*/  PLOP3.LUT P3, PT, PT, PT, UP0, 0x80, 0x8 ;  /* 0x000000000008781c */ /* 0x000fe40003f6f008 */
[----:B------:R-:W-:Y:S11]  /*51c0*/  @!P0 SHF.R.U32.HI R4, RZ, R5, R4 ;  /* 0x00000005ff048219 */ /* 0x000ff60000011604 */
[----:B------:R-:W-:Y:S04]  /*51d0*/  @P3 SHF.L.U32 R9, R207, 0x1f, RZ ;  /* 0x0000001fcf093819 */ /* 0x000fe800000006ff */
[----:B------:R-:W3:Y:S01]  /*51e0*/  @P3 SYNCS.PHASECHK.TRANS64.TRYWAIT P5, [UR44+0x70], R9 ;  /* 0x00007009ff0035a7 */ /* 0x000ee200080a112c */
[----:B-1----:R-:W-:Y:S02]  /*51f0*/  @!P0 SHF.R.U32.HI R0, RZ, R0, R7 ;  /* 0x00000000ff008219 */ /* 0x002fe40000011607 */
[----:B--2---:R-:W-:Y:S02]  /*5200*/  @!P0 ISETP.NE.AND P2, PT, R3, 0x1, PT ;  /* 0x000000010300880c */ /* 0x004fe40003f45270 */
[----:B------:R-:W-:Y:S02]  /*5210*/  @!P0 SEL R5, R95, R0, !P1 ;  /* 0x000000005f058207 */ /* 0x000fe40004800000 */
[----:B------:R-:W-:Y:S05]  /*5220*/  @!P0 SEL R4, R97, R4, !P2 ;  /* 0x0000000461048207 */ /* 0x000fea0005000000 */
[----:B------:R-:W-:Y:S02]  /*5230*/  @!P0 IMAD.IADD R0, R5, 0x1, -R4 ;  /* 0x0000000105008824 */ /* 0x000fe400078e0a04 */
[----:B------:R-:W-:Y:S01]  /*5240*/  @!P0 IMAD.IADD R4, R4, 0x1, -R5 ;  /* 0x0000000104048824 */ /* 0x000fe200078e0a05 */
[----:B------:R1:W2:Y:S01]  /*5250*/  SYNCS.PHASECHK.TRANS64.TRYWAIT P4, [UR50+0xb0], R8 ;  /* 0x0000b008ff0075a7 */ /* 0x0002a20008081132 */
[----:B------:R-:W-:Y:S02]  /*5260*/  @!P0 IMAD R97, R0, R3, R97 ;  /* 0x0000000300618224 */ /* 0x000fe400078e0261 */
[----:B------:R-:W-:Y:S01]  /*5270*/  @!P0 IMAD R95, R4, R6, R95 ;  /* 0x00000006045f8224 */ /* 0x000fe200078e025f */
[----:B------:R-:W-:Y:S02]  /*5280*/  PLOP3.LUT P0, PT, PT, PT, PT, 0x8, 0x80 ;  /* 0x000000000080781c */ /* 0x000fe40003f0e170 */
[----:B---3--:R-:W-:Y:S01]  /*5290*/  @P3 PLOP3.LUT P0, PT, P5, PT, PT, 0x8, 0x80 ;  /* 0x000000000080381c */ /* 0x008fe20002f0e170 */
[----:B------:R-:W-:Y:S01]  /*52a0*/  @!UPT UIADD3 URZ, UPT, UPT, URZ, URZ, URZ ;  /* 0x000000fffffff290 */ /* 0x000fe2000fffe0ff */
[----:B-1----:R-:W-:Y:S11]  /*52b0*/  BRA.U !UP0, `(.L_x_84) ;  /* 0x0000000108a87547 */ /* 0x002ff6000b800000 */
[----:B------:R-:W-:Y:S01]  /*52c0*/  LOP3.LUT P1, RZ, R200, 0xff, RZ, 0xc0, !PT ;  /* 0x000000ffc8ff7812 */ /* 0x000fe2000782c0ff */
[----:B------:R-:W-:Y:S01]  /*52d0*/  @!UPT UIADD3 URZ, UPT, UPT, URZ, URZ, URZ ;  /* 0x000000fffffff290 */ /* 0x000fe2000fffe0ff */
[----:B------:R-:W-:Y:S11]  /*52e0*/  @!P0 BRA `(.L_x_85) ;  /* 0x00000000000c8947 */ /* 0x000ff60003800000 */
[----:B------:R-:W-:Y:S04]  /*52f0*/  SHF.L.U32 R3, R207, 0x1f, RZ ;  /* 0x0000001fcf037819 */ /* 0x000fe800000006ff */
[----:B------:R-:W1:Y:S02]  /*5300*/  SYNCS.PHASECHK.TRANS64.TRYWAIT P0, [UR44+0x70], R3 ;  /* 0x00007003ff0075a7 */ /* 0x000e64000800112c */
[----:B-1----:R-:W-:Y:S05]  /*5310*/  @!P0 BRA `(.L_x_86) ;  /* 0x0000002c00048947 */ /* 0x002fea0003800000 */
.L_x_85:
[----:B------:R-:W-:Y:S01]  /*5320*/  UISETP.NE.U32.AND UP0, UPT, UR40, URZ, UPT ;  /* 0x000000ff2800728c */ /* 0x000fe2000bf05070 */
[----:B------:R-:W-:Y:S01]  /*5330*/  CS2R R106, SRZ ;  /* 0x00000000006a7805 */ /* 0x000fe2000001ff00 */
[----:B------:R-:W-:Y:S01]  /*5340*/  UISETP.NE.AND UP1, UPT, UR38, URZ, UPT ;  /* 0x000000ff2600728c */ /* 0x000fe2000bf25270 */
[----:B------:R-:W-:Y:S01]  /*5350*/  CS2R R104, SRZ ;  /* 0x0000000000687805 */ /* 0x000fe2000001ff00 */
[----:B------:R-:W-:Y:S01]  /*5360*/  UISETP.NE.AND.EX UP0, UPT, UR41, URZ, UPT, UP0 ;  /* 0x000000ff2900728c */ /* 0x000fe2000bf05300 */
[----:B------:R-:W-:Y:S01]  /*5370*/  CS2R R114, SRZ ;  /* 0x0000000000727805 */ /* 0x000fe2000001ff00 */
[----:B------:R-:W-:Y:S01]  /*5380*/  USEL UR4, URZ, 0xffffffff, UP1 ;  /* 0xffffffffff047887 */ /* 0x000fe20008800000 */
[----:B------:R-:W-:Y:S01]  /*5390*/  CS2R R112, SRZ ;  /* 0x0000000000707805 */ /* 0x000fe2000001ff00 */
[----:B------:R-:W-:Y:S01]  /*53a0*/  USEL UR5, URZ, 0xffffffff, UP0 ;  /* 0xffffffffff057887 */ /* 0x000fe20008000000 */
[----:B------:R-:W-:Y:S02]  /*53b0*/  CS2R R122, SRZ ;  /* 0x00000000007a7805 */ /* 0x000fe4000001ff00 */
[----:B------:R-:W-:Y:S01]  /*53c0*/  CS2R R120, SRZ ;  /* 0x0000000000787805 */ /* 0x000fe2000001ff00 */
[----:B------:R-:W-:Y:S01]  /*53d0*/  VOTEU.ANY UP0, P1 ;  /* 0x0000000000ff7886 */ /* 0x000fe20000800100 */
[----:B------:R-:W-:Y:S01]  /*53e0*/  @UP3 USEL UR4, UR5, UR4, !UP0 ;  /* 0x0000000405043287 */ /* 0x000fe2000c000000 */
[----:B------:R-:W-:Y:S02]  /*53f0*/  CS2R R130, SRZ ;  /* 0x0000000000827805 */ /* 0x000fe4000001ff00 */
[----:B------:R-:W-:Y:S02]  /*5400*/  CS2R R128, SRZ ;  /* 0x0000000000807805 */ /* 0x000fe4000001ff00 */
[----:B------:R-:W-:Y:S01]  /*5410*/  CS2R R138, SRZ ;  /* 0x00000000008a7805 */ /* 0x000fe2000001ff00 */
[----:B------:R-:W-:Y:S01]  /*5420*/  ULOP3.LUT UR4, UR4, 0x1, URZ, 0xc0, !UPT ;  /* 0x0000000104047892 */ /* 0x000fe2000f8ec0ff */
[----:B------:R-:W-:Y:S02]  /*5430*/  CS2R R136, SRZ ;  /* 0x0000000000887805 */ /* 0x000fe4000001ff00 */
[----:B------:R-:W-:Y:S01]  /*5440*/  LOP3.LUT R207, R207, 0x1, RZ, 0x3c, !PT ;  /* 0x00000001cfcf7812 */ /* 0x000fe200078e3cff */
[----:B------:R-:W-:Y:S02]  /*5450*/  UISETP.NE.U32.AND UP0, UPT, UR4, 0x1, UPT ;  /* 0x000000010400788c */ /* 0x000fe4000bf05070 */
[----:B------:R-:W-:Y:S04]  /*5460*/  UIADD3 UR4, UPT, UPT, UR44, 0x78, URZ ;  /* 0x000000782c047890 */ /* 0x000fe8000fffe0ff */
[----:B------:R-:W-:Y:S01]  /*5470*/  PLOP3.LUT P0, PT, PT, PT, UP0, 0x80, 0x8 ;  /* 0x000000000008781c */ /* 0x000fe20003f0f008 */
[----:B------:R-:W-:Y:S11]  /*5480*/  UPRMT UR4, UR37, 0x654, UR4 ;  /* 0x0000065425047896 */ /* 0x000ff60008000004 */
[----:B------:R-:W-:Y:S01]  /*5490*/  @!UPT UIADD3 URZ, UPT, UPT, URZ, URZ, URZ ;  /* 0x000000fffffff290 */ /* 0x000fe2000fffe0ff */
[----:B------:R3:W1:Y:S04]  /*54a0*/  @P0 LDS.128 R104, [R210+0x180] ;  /* 0x00018000d2680984 */ /* 0x0006680000000c00 */
[----:B------:R3:W1:Y:S04]  /*54b0*/  @P0 LDS.128 R112, [R210+0x980] ;  /* 0x00098000d2700984 */ /* 0x0006680000000c00 */
[----:B------:R3:W1:Y:S04]  /*54c0*/  @P0 LDS.128 R120, [R210+0x1180] ;  /* 0x00118000d2780984 */ /* 0x0006680000000c00 */
[----:B------:R3:W1:Y:S04]  /*54d0*/  @P0 LDS.128 R128, [R210+0x1980] ;  /* 0x00198000d2800984 */ /* 0x0006680000000c00 */
[----:B------:R3:W1:Y:S01]  /*54e0*/  @P0 LDS.128 R136, [R210+0x2180] ;  /* 0x00218000d2880984 */ /* 0x0006620000000c00 */
[----:B------:R-:W-:Y:S01]  /*54f0*/  @!PT LDS RZ, [RZ] ;  /* 0x00000000fffff984 */ /* 0x000fe20000000800 */
[----:B------:R-:W-:Y:S01]  /*5500*/  @!PT LDS RZ, [RZ] ;  /* 0x00000000fffff984 */ /* 0x000fe20000000800 */
[----:B------:R-:W-:Y:S01]  /*5510*/  @!PT LDS RZ, [RZ] ;  /* 0x00000000fffff984 */ /* 0x000fe20000000800 */
[----:B------:R-:W-:Y:S01]  /*5520*/  @!PT LDS RZ, [RZ] ;  /* 0x00000000fffff984 */ /* 0x000fe20000000800 */
[----:B------:R4:W-:Y:S06]  /*5530*/  MEMBAR.ALL.CTA ;  /* 0x0000000000007992 */ /* 0x0009ec0000008000 */
[----:B----4-:R-:W4:Y:S02]  /*5540*/  FENCE.VIEW.ASYNC.S ;  /* 0x00000000000073c6 */ /* 0x010f240000000000 */
[----:B----4-:R-:W-:Y:S01]  /*5550*/  SYNCS.ARRIVE.TRANS64.RED.A1T0 RZ, [UR4], RZ ;  /* 0x000000ffffff79a7 */ /* 0x010fe20008100404 */
.L_x_84:
[----:B-1----:R-:W-:Y:S05]  /*5560*/  MOV R3, UR39 ;  /* 0x0000002700037c02 */ /* 0x002fea0008000f00 */
[----:B------:R-:W-:Y:S05]  /*5570*/  IMAD R98, R3, 0x50, R2 ;  /* 0x0000005003627824 */ /* 0x000fea00078e0202 */
[----:B------:R-:W-:Y:S04]  /*5580*/  SHF.R.U32.HI R0, RZ, 0x15, R98 ;  /* 0x00000015ff007819 */ /* 0x000fe80000011662 */
[----:B------:R-:W-:Y:S01]  /*5590*/  LOP3.LUT P0, RZ, R0, 0x3, R205, 0x48, !PT ;  /* 0x0000000300ff7812 */ /* 0x000fe200078048cd */
[----:B------:R-:W-:Y:S01]  /*55a0*/  @!UPT UIADD3 URZ, UPT, UPT, URZ, URZ, URZ ;  /* 0x000000fffffff290 */ /* 0x000fe2000fffe0ff */
[----:B--2---:R-:W-:Y:S11]  /*55b0*/  @P4 BRA `(.L_x_87) ;  /* 0x0000000000084947 */ /* 0x004ff60003800000 */
[----:B------:R-:W1:Y:S02]  /*55c0*/  SYNCS.PHASECHK.TRANS64.TRYWAIT P1, [UR50+0xb0], R8 ;  /* 0x0000b008ff0075a7 */ /* 0x000e640008021132 */
[----:B-1----:R-:W-:Y:S05]  /*55d0*/  @!P1 BRA `(.L_x_88) ;  /* 0x00000028006c9947 */ /* 0x002fea0003800000 */
.L_x_87:
[----:B------:R-:W-:Y:S05]  /*55e0*/  @!P0 BRA `(.L_x_89) ;  /* 0x0000000000408947 */ /* 0x000fea0003800000 */
[----:B------:R-:W2:Y:S01]  /*55f0*/  LDCU.64 UR8, c[0x4][0x68] ;  /* 0x01000d00ff0877ac */ /* 0x000ea20008000a00 */
[----:B------:R-:W-:Y:S01]  /*5600*/  MOV R15, 0x0 ;  /* 0x00000000000f7802 */ /* 0x000fe20000000f00 */
[----:B------:R-:W-:Y:S02]  /*5610*/  HFMA2 R12, -RZ, RZ, 0, 5.9604644775390625e-08 ;  /* 0x00000001ff0c7431 */ /* 0x000fe400000001ff */
[----:B-1----:R-:W-:Y:S02]  /*5620*/  IMAD.MOV.U32 R8, RZ, RZ, 0x192 ;  /* 0x00000192ff087424 */ /* 0x002fe400078e00ff */
[----:B------:R-:W-:Y:S01]  /*5630*/  IMAD.MOV.U32 R13, RZ, RZ, RZ ;  /* 0x000000ffff0d7224 */ /* 0x000fe200078e00ff */
[----:B------:R-:W1:Y:S01]  /*5640*/  LDCU.64 UR6, c[0x4][0x70] ;  /* 0x01000e00ff0677ac */ /* 0x000e620008000a00 */
[----:B------:R-:W3:Y:S01]  /*5650*/  LDC.64 R14, c[0x4][R15] ;  /* 0x010000000f0e7b82 */ /* 0x000ee20000000a00 */
[----:B------:R-:W4:Y:S01]  /*5660*/  LDCU.64 UR4, c[0x4][0x8] ;  /* 0x01000100ff0477ac */ /* 0x000f220008000a00 */
[----:B--2---:R-:W-:Y:S01]  /*5670*/  MOV R5, UR9 ;  /* 0x0000000900057c02 */ /* 0x004fe20008000f00 */
[----:B------:R-:W-:Y:S01]  /*5680*/  IMAD.U32 R4, RZ, RZ, UR8 ;  /* 0x00000008ff047e24 */ /* 0x000fe2000f8e00ff */
[----:B-1----:R-:W-:Y:S01]  /*5690*/  MOV R7, UR7 ;  /* 0x0000000700077c02 */ /* 0x002fe20008000f00 */
[----:B------:R-:W-:Y:S01]  /*56a0*/  IMAD.U32 R6, RZ, RZ, UR6 ;  /* 0x00000006ff067e24 */ /* 0x000fe2000f8e00ff */
[----:B----4-:R-:W-:Y:S01]  /*56b0*/  MOV R11, UR5 ;  /* 0x00000005000b7c02 */ /* 0x010fe20008000f00 */
[----:B------:R-:W-:Y:S02]  /*56c0*/  IMAD.U32 R10, RZ, RZ, UR4 ;  /* 0x00000004ff0a7e24 */ /* 0x000fe4000f8e00ff */
[----:B------:R-:W-:Y:S07]  /*56d0*/  LEPC R20, `(.L_x_89) ;  /* 0x000000001014794e */ /* 0x000fee0000000000 */
[----:B---3-5:R-:W-:Y:S05]  /*56e0*/  CALL.ABS.NOINC R14 ;  /* 0x000000000e007343 */ /* 0x028fea0003c00000 */
.L_x_89:
[----:B------:R-:W-:Y:S05]  /*56f0*/  WARPSYNC.ALL ;  /* 0x0000000000007948 */ /* 0x000fea0003800000 */
[C---:B------:R-:W-:Y:S01]  /*5700*/  R2UR UR4, R98.reuse ;  /* 0x00000000620472ca */ /* 0x040fe200000e0000 */
[----:B------:R-:W-:Y:S05]  /*5710*/  VIADD R0, R98, 0x10 ;  /* 0x0000001062007836 */ /* 0x000fea0000000000 */
[----:B------:R-:W-:Y:S04]  /*5720*/  SHF.R.U32.HI R0, RZ, 0x15, R0 ;  /* 0x00000015ff007819 */ /* 0x000fe80000011600 */
[----:B------:R-:W-:Y:S03]  /*5730*/  LOP3.LUT P0, RZ, R0, 0x3, R205, 0x48, !PT ;  /* 0x0000000300ff7812 */ /* 0x000fe600078048cd */
[----:B------:R-:W2:Y:S10]  /*5740*/  LDTM.x16 R72, tmem[UR4] ;  /* 0x00000004004879ee */ /* 0x000eb40008240000 */
[----:B--2---:R-:W-:Y:S05]  /*5750*/  @!P0 BRA `(.L_x_90) ;  /* 0x0000000000408947 */ /* 0x004fea0003800000 */
        /* <DEDUP_REMOVED lines=16> */
.L_x_90:
[----:B------:R-:W-:Y:S05]  /*5860*/  WARPSYNC.ALL ;  /* 0x0000000000007948 */ /* 0x000fea0003800000 */
[C---:B------:R-:W-:Y:S01]  /*5870*/  R2UR UR4, R98.reuse ;  /* 0x00000000620472ca */ /* 0x040fe200000e0000 */
[----:B------:R-:W-:Y:S05]  /*5880*/  VIADD R0, R98, 0x20 ;  /* 0x0000002062007836 */ /* 0x000fea0000000000 */
[----:B------:R-:W-:Y:S04]  /*5890*/  SHF.R.U32.HI R0, RZ, 0x15, R0 ;  /* 0x00000015ff007819 */ /* 0x000fe80000011600 */
[----:B------:R-:W-:Y:S03]  /*58a0*/  LOP3.LUT P0, RZ, R0, 0x3, R205, 0x48, !PT ;  /* 0x0000000300ff7812 */ /* 0x000fe600078048cd */
[----:B------:R-:W2:Y:S10]  /*58b0*/  LDTM.x16 R56, tmem[UR4+0x10] ;  /* 0x00001004003879ee */ /* 0x000eb40008240000 */
        /* <DEDUP_REMOVED lines=17> */
.L_x_91:
        /* <DEDUP_REMOVED lines=23> */
.L_x_92:
        /* <DEDUP_REMOVED lines=23> */
.L_x_93:
[----:B------:R-:W-:Y:S01]  /*5cb0*/  ISETP.NE.AND P0, PT, R211, RZ, PT ;  /* 0x000000ffd300720c */ /* 0x000fe20003f05270 */
[----:B------:R-:W-:Y:S05]  /*5cc0*/  WARPSYNC.ALL ;  /* 0x0000000000007948 */ /* 0x000fea0003800000 */
[----:B------:R-:W-:Y:S01]  /*5cd0*/  SHF.L.U32 R111, R104, 0x10, RZ ;  /* 0x00000010686f7819 */ /* 0x000fe200000006ff */
[----:B----45:R-:W-:Y:S01]  /*5ce0*/  IMAD R4, R96, R74, RZ ;  /* 0x0000004a60047224 */ /* 0x030fe200078e02ff */
[----:B------:R-:W-:Y:S01]  /*5cf0*/  PRMT R7, R104, 0x8880, RZ ;  /* 0x0000888068077816 */ /* 0x000fe200000000ff */
[----:B------:R-:W-:Y:S01]  /*5d00*/  IMAD R5, R96, R75, RZ ;  /* 0x0000004b60057224 */ /* 0x000fe200078e02ff */
[----:B------:R-:W-:Y:S01]  /*5d10*/  SHF.L.U32 R109, R104, 0x8, RZ ;  /* 0x00000008686d7819 */ /* 0x000fe200000006ff */
[C---:B------:R-:W-:Y:S01]  /*5d20*/  IMAD R0, R96.reuse, R72, RZ ;  /* 0x0000004860007224 */ /* 0x040fe200078e02ff */
[----:B------:R-:W-:Y:S01]  /*5d30*/  SHF.R.S32.HI R6, RZ, 0x18, R111 ;  /* 0x00000018ff067819 */ /* 0x000fe2000001146f */
[----:B-1----:R-:W-:Y:S01]  /*5d40*/  IMAD R3, R96, R73, RZ ;  /* 0x0000004960037224 */ /* 0x002fe200078e02ff */
[----:B------:R-:W-:Y:S01]  /*5d50*/  SHF.R.S32.HI R9, RZ, 0x18, R109 ;  /* 0x00000018ff097819 */ /* 0x000fe2000001146d */
[----:B------:R-:W-:Y:S01]  /*5d60*/  IMAD R0, R7, UR38, R0 ;  /* 0x0000002607007c24 */ /* 0x000fe2000f8e0200 */
[----:B------:R-:W-:Y:S01]  /*5d70*/  SHF.R.S32.HI R102, RZ, 0x18, R104 ;  /* 0x00000018ff667819 */ /* 0x000fe20000011468 */
[----:B------:R-:W-:Y:S01]  /*5d80*/  IMAD R3, R6, UR38, R3 ;  /* 0x0000002606037c24 */ /* 0x000fe2000f8e0203 */
[----:B------:R-:W-:Y:S01]  /*5d90*/  R2UR UR4, R98 ;  /* 0x00000000620472ca */ /* 0x000fe200000e0000 */
[----:B------:R-:W-:Y:S01]  /*5da0*/  IMAD R99, R9, UR38, R4 ;  /* 0x0000002609637c24 */ /* 0x000fe2000f8e0204 */
[C---:B------:R-:W-:Y:S01]  /*5db0*/  SHF.L.U32 R140, R105.reuse, 0x10, RZ ;  /* 0x00000010698c7819 */ /* 0x040fe200000006ff */
[----:B------:R-:W-:Y:S01]  /*5dc0*/  IMAD R100, R102, UR38, R5 ;  /* 0x0000002666647c24 */ /* 0x000fe2000f8e0205 */
[----:B------:R-:W-:Y:S01]  /*5dd0*/  PRMT R101, R105, 0x8880, RZ ;  /* 0x0000888069657816 */ /* 0x000fe200000000ff */
[----:B------:R-:W-:Y:S01]  /*5de0*/  IMAD.U32 R119, R137, 0x10000, RZ ;  /* 0x0001000089777824 */ /* 0x000fe200078e00ff */
[----:B------:R-:W-:Y:S01]  /*5df0*/  SHF.L.U32 R103, R105, 0x8, RZ ;  /* 0x0000000869677819 */ /* 0x000fe200000006ff */
[----:B------:R-:W-:Y:S01]  /*5e00*/  UIADD3 UR5, UPT, UPT, UR50, 0xd0, URZ ;  /* 0x000000d032057890 */ /* 0x000fe2000fffe0ff */
[----:B------:R-:W-:Y:S01]  /*5e10*/  SHF.R.S32.HI R102, RZ, 0x18, R140 ;  /* 0x00000018ff667819 */ /* 0x000fe2000001148c */
[----:B------:R-:W-:Y:S01]  /*5e20*/  IMAD R20, R96, R76, RZ ;  /* 0x0000004c60147224 */ /* 0x000fe200078e02ff */
[----:B------:R-:W-:Y:S01]  /*5e30*/  PRMT R178, R106, 0x8880, RZ ;  /* 0x000088806ab27816 */ /* 0x000fe200000000ff */
[C---:B------:R-:W-:Y:S01]  /*5e40*/  IMAD R21, R96.reuse, R77, RZ ;  /* 0x0000004d60157224 */ /* 0x040fe200078e02ff */
[----:B------:R-:W-:Y:S01]  /*5e50*/  SHF.R.S32.HI R103, RZ, 0x18, R103 ;  /* 0x00000018ff677819 */ /* 0x000fe20000011467 */
[----:B------:R-:W-:Y:S01]  /*5e60*/  IMAD R22, R96, R78, RZ ;  /* 0x0000004e60167224 */ /* 0x000fe200078e02ff */
[----:B------:R-:W-:Y:S01]  /*5e70*/  SHF.R.S32.HI R104, RZ, 0x18, R105 ;  /* 0x00000018ff687819 */ /* 0x000fe20000011469 */
[----:B------:R-:W-:Y:S01]  /*5e80*/  IMAD R20, R101, UR38, R20 ;  /* 0x0000002665147c24 */ /* 0x000fe2000f8e0214 */
[----:B------:R-:W-:Y:S01]  /*5e90*/  SHF.L.U32 R174, R106, 0x10, RZ ;  /* 0x000000106aae7819 */ /* 0x000fe200000006ff */
[----:B------:R-:W-:Y:S01]  /*5ea0*/  IMAD R23, R96, R79, RZ ;  /* 0x0000004f60177224 */ /* 0x000fe200078e02ff */
[----:B------:R-:W-:Y:S01]  /*5eb0*/  I2IP.S8.S32.SAT R180, R100, R99, RZ ;  /* 0x0000006364b47239 */ /* 0x000fe200000014ff */
[----:B------:R-:W-:Y:S01]  /*5ec0*/  IMAD R21, R102, UR38, R21 ;  /* 0x0000002666157c24 */ /* 0x000fe2000f8e0215 */
[----:B------:R-:W-:Y:S01]  /*5ed0*/  SHF.R.S32.HI R100, RZ, 0x18, R174 ;  /* 0x00000018ff647819 */ /* 0x000fe200000114ae */
[----:B------:R-:W-:Y:S01]  /*5ee0*/  IMAD R72, R96, R80, RZ ;  /* 0x0000005060487224 */ /* 0x000fe200078e02ff */
[----:B------:R-:W-:Y:S01]  /*5ef0*/  PRMT R167, R107, 0x8880, RZ ;  /* 0x000088806ba77816 */ /* 0x000fe200000000ff */
[----:B------:R-:W-:Y:S01]  /*5f00*/  IMAD.SHL.U32 R171, R106, 0x100, RZ ;  /* 0x000001006aab7824 */ /* 0x000fe200078e00ff */
[----:B------:R-:W-:Y:S01]  /*5f10*/  SHF.R.S32.HI R106, RZ, 0x18, R106 ;  /* 0x00000018ff6a7819 */ /* 0x000fe2000001146a */
[----:B------:R-:W-:Y:S01]  /*5f20*/  IMAD R22, R103, UR38, R22 ;  /* 0x0000002667167c24 */ /* 0x000fe2000f8e0216 */
[C---:B------:R-:W-:Y:S01]  /*5f30*/  SHF.L.U32 R166, R107.reuse, 0x10, RZ ;  /* 0x000000106ba67819 */ /* 0x040fe200000006ff */
[----:B------:R-:W-:Y:S01]  /*5f40*/  IMAD.MOV.U32 R99, RZ, RZ, R178 ;  /* 0x000000ffff637224 */ /* 0x000fe200078e00b2 */
[----:B------:R-:W-:Y:S01]  /*5f50*/  SHF.L.U32 R164, R107, 0x8, RZ ;  /* 0x000000086ba47819 */ /* 0x000fe200000006ff */
[----:B------:R-:W-:Y:S01]  /*5f60*/  IMAD R23, R104, UR38, R23 ;  /* 0x0000002668177c24 */ /* 0x000fe2000f8e0217 */
[----:B------:R-:W-:Y:S01]  /*5f70*/  MOV R101, R167 ;  /* 0x000000a700657202 */ /* 0x000fe20000000f00 */
[----:B------:R-:W-:Y:S01]  /*5f80*/  IMAD R73, R96, R81, RZ ;  /* 0x0000005160497224 */ /* 0x000fe200078e02ff */
[----:B------:R-:W-:Y:S01]  /*5f90*/  PRMT R177, R112, 0x8880, RZ ;  /* 0x0000888070b17816 */ /* 0x000fe200000000ff */
[----:B------:R-:W-:Y:S01]  /*5fa0*/  IMAD R72, R99, UR38, R72 ;  /* 0x0000002663487c24 */ /* 0x000fe2000f8e0248 */
[----:B------:R-:W-:Y:S01]  /*5fb0*/  SHF.R.S32.HI R99, RZ, 0x18, R171 ;  /* 0x00000018ff637819 */ /* 0x000fe200000114ab */
[C---:B------:R-:W-:Y:S01]  /*5fc0*/  IMAD R74, R96.reuse, R82, RZ ;  /* 0x00000052604a7224 */ /* 0x040fe200078e02ff */
[----:B------:R-:W-:Y:S01]  /*5fd0*/  SHF.R.S32.HI R103, RZ, 0x18, R164 ;  /* 0x00000018ff677819 */ /* 0x000fe200000114a4 */
[----:B------:R-:W-:Y:S01]  /*5fe0*/  IMAD R75, R96, R83, RZ ;  /* 0x00000053604b7224 */ /* 0x000fe200078e02ff */
[----:B------:R-:W-:Y:S01]  /*5ff0*/  SHF.R.S32.HI R108, RZ, 0x18, R107 ;  /* 0x00000018ff6c7819 */ /* 0x000fe2000001146b */
[----:B------:R-:W-:Y:S01]  /*6000*/  IMAD R73, R100, UR38, R73 ;  /* 0x0000002664497c24 */ /* 0x000fe2000f8e0249 */
[----:B------:R-:W-:Y:S01]  /*6010*/  SHF.R.S32.HI R100, RZ, 0x18, R166 ;  /* 0x00000018ff647819 */ /* 0x000fe200000114a6 */
[----:B------:R-:W-:Y:S01]  /*6020*/  IMAD R76, R96, R84, RZ ;  /* 0x00000054604c7224 */ /* 0x000fe200078e02ff */
[C---:B------:R-:W-:Y:S01]  /*6030*/  SHF.L.U32 R176, R112.reuse, 0x10, RZ ;  /* 0x0000001070b07819 */ /* 0x040fe200000006ff */
[----:B------:R-:W-:Y:S01]  /*6040*/  IMAD R74, R99, UR38, R74 ;  /* 0x00000026634a7c24 */ /* 0x000fe2000f8e024a */
[----:B------:R-:W-:Y:S01]  /*6050*/  SHF.L.U32 R175, R112, 0x8, RZ ;  /* 0x0000000870af7819 */ /* 0x000fe200000006ff */
[----:B------:R-:W-:Y:S01]  /*6060*/  IMAD R77, R96, R85, RZ ;  /* 0x00000055604d7224 */ /* 0x000fe200078e02ff */
[----:B------:R-:W-:Y:S01]  /*6070*/  MOV R99, R177 ;  /* 0x000000b100637202 */ /* 0x000fe20000000f00 */
[----:B------:R-:W-:Y:S01]  /*6080*/  IMAD R75, R106, UR38, R75 ;  /* 0x000000266a4b7c24 */ /* 0x000fe2000f8e024b */
[----:B------:R-:W-:Y:S01]  /*6090*/  PRMT R173, R113, 0x8880, RZ ;  /* 0x0000888071ad7816 */ /* 0x000fe200000000ff */
[C---:B------:R-:W-:Y:S01]  /*60a0*/  IMAD R78, R96.reuse, R86, RZ ;  /* 0x00000056604e7224 */ /* 0x040fe200078e02ff */
[----:B------:R-:W-:Y:S01]  /*60b0*/  SHF.R.S32.HI R110, RZ, 0x18, R112 ;  /* 0x00000018ff6e7819 */ /* 0x000fe20000011470 */
[----:B------:R-:W-:Y:S01]  /*60c0*/  IMAD R76, R101, UR38, R76 ;  /* 0x00000026654c7c24 */ /* 0x000fe2000f8e024c */
[----:B------:R-:W-:Y:S01]  /*60d0*/  SHF.R.S32.HI R101, RZ, 0x18, R175 ;  /* 0x00000018ff657819 */ /* 0x000fe200000114af */
[----:B------:R-:W-:Y:S01]  /*60e0*/  IMAD R79, R96, R87, RZ ;  /* 0x00000057604f7224 */ /* 0x000fe200078e02ff */
[----:B------:R-:W-:Y:S01]  /*60f0*/  SHF.L.U32 R165, R113, 0x8, RZ ;  /* 0x0000000871a57819 */ /* 0x000fe200000006ff */
[----:B------:R-:W-:Y:S01]  /*6100*/  IMAD R77, R100, UR38, R77 ;  /* 0x00000026644d7c24 */ /* 0x000fe2000f8e024d */
[----:B------:R-:W-:Y:S01]  /*6110*/  SHF.R.S32.HI R100, RZ, 0x18, R176 ;  /* 0x00000018ff647819 */ /* 0x000fe200000114b0 */
[----:B------:R-:W-:Y:S01]  /*6120*/  IMAD R56, R96, R56, RZ ;  /* 0x0000003860387224 */ /* 0x000fe200078e02ff */
[----:B------:R-:W-:Y:S01]  /*6130*/  PRMT R163, R114, 0x8880, RZ ;  /* 0x0000888072a37816 */ /* 0x000fe200000000ff */
[----:B------:R-:W-:Y:S01]  /*6140*/  IMAD R78, R103, UR38, R78 ;  /* 0x00000026674e7c24 */ /* 0x000fe2000f8e024e */
[----:B------:R-:W-:Y:S01]  /*6150*/  SHF.R.S32.HI R112, RZ, 0x18, R113 ;  /* 0x00000018ff707819 */ /* 0x000fe20000011471 */
[----:B------:R-:W-:Y:S01]  /*6160*/  IMAD R57, R96, R57, RZ ;  /* 0x0000003960397224 */ /* 0x000fe200078e02ff */
[----:B------:R-:W-:Y:S01]  /*6170*/  SHF.L.U32 R162, R114, 0x10, RZ ;  /* 0x0000001072a27819 */ /* 0x000fe200000006ff */
[----:B------:R-:W-:Y:S01]  /*6180*/  IMAD R79, R108, UR38, R79 ;  /* 0x000000266c4f7c24 */ /* 0x000fe2000f8e024f */
[----:B------:R-:W-:Y:S01]  /*6190*/  SHF.L.U32 R161, R114, 0x8, RZ ;  /* 0x0000000872a17819 */ /* 0x000fe200000006ff */
[C---:B------:R-:W-:Y:S01]  /*61a0*/  IMAD R58, R96.reuse, R58, RZ ;  /* 0x0000003a603a7224 */ /* 0x040fe200078e02ff */
[----:B------:R-:W-:Y:S01]  /*61b0*/  PRMT R155, R115, 0x8880, RZ ;  /* 0x00008880739b7816 */ /* 0x000fe200000000ff */
[----:B------:R-:W-:Y:S01]  /*61c0*/  IMAD R56, R99, UR38, R56 ;  /* 0x0000002663387c24 */ /* 0x000fe2000f8e0238 */
[----:B------:R-:W-:Y:S01]  /*61d0*/  MOV R99, R173 ;  /* 0x000000ad00637202 */ /* 0x000fe20000000f00 */
[----:B------:R-:W-:Y:S01]  /*61e0*/  IMAD R59, R96, R59, RZ ;  /* 0x0000003b603b7224 */ /* 0x000fe200078e02ff */
[----:B------:R-:W-:Y:S01]  /*61f0*/  SHF.R.S32.HI R103, RZ, 0x18, R161 ;  /* 0x00000018ff677819 */ /* 0x000fe200000114a1 */
[----:B------:R-:W-:Y:S01]  /*6200*/  IMAD.U32 R170, R113, 0x10000, RZ ;  /* 0x0001000071aa7824 */ /* 0x000fe200078e00ff */
[----:B------:R-:W-:Y:S01]  /*6210*/  SHF.R.S32.HI R114, RZ, 0x18, R114 ;  /* 0x00000018ff727819 */ /* 0x000fe20000011472 */
[----:B------:R-:W-:Y:S01]  /*6220*/  IMAD R57, R100, UR38, R57 ;  /* 0x0000002664397c24 */ /* 0x000fe2000f8e0239 */
[----:B------:R-:W-:Y:S01]  /*6230*/  SHF.L.U32 R153, R115, 0x10, RZ ;  /* 0x0000001073997819 */ /* 0x000fe200000006ff */
[----:B------:R-:W-:Y:S01]  /*6240*/  IMAD R60, R96, R60, RZ ;  /* 0x0000003c603c7224 */ /* 0x000fe200078e02ff */
[----:B------:R-:W-:Y:S01]  /*6250*/  SHF.R.S32.HI R100, RZ, 0x18, R170 ;  /* 0x00000018ff647819 */ /* 0x000fe200000114aa */
[----:B------:R-:W-:Y:S01]  /*6260*/  IMAD R58, R101, UR38, R58 ;  /* 0x00000026653a7c24 */ /* 0x000fe2000f8e023a */
[----:B------:R-:W-:Y:S01]  /*6270*/  MOV R101, R163 ;  /* 0x000000a300657202 */ /* 0x000fe20000000f00 */
[----:B------:R-:W-:Y:S01]  /*6280*/  IMAD R59, R110, UR38, R59 ;  /* 0x000000266e3b7c24 */ /* 0x000fe2000f8e023b */
[----:B------:R-:W-:Y:S01]  /*6290*/  SHF.L.U32 R148, R115, 0x8, RZ ;  /* 0x0000000873947819 */ /* 0x000fe200000006ff */
[----:B------:R-:W-:Y:S01]  /*62a0*/  IMAD R61, R96, R61, RZ ;  /* 0x0000003d603d7224 */ /* 0x000fe200078e02ff */
[----:B------:R-:W-:Y:S01]  /*62b0*/  PRMT R172, R120, 0x8880, RZ ;  /* 0x0000888078ac7816 */ /* 0x000fe200000000ff */
[----:B------:R-:W-:Y:S01]  /*62c0*/  IMAD R60, R99, UR38, R60 ;  /* 0x00000026633c7c24 */ /* 0x000fe2000f8e023c */
[----:B------:R-:W-:Y:S01]  /*62d0*/  SHF.R.S32.HI R99, RZ, 0x18, R165 ;  /* 0x00000018ff637819 */ /* 0x000fe200000114a5 */
[C---:B------:R-:W-:Y:S01]  /*62e0*/  IMAD R62, R96.reuse, R62, RZ ;  /* 0x0000003e603e7224 */ /* 0x040fe200078e02ff */
[----:B------:R-:W-:Y:S01]  /*62f0*/  SHF.R.S32.HI R116, RZ, 0x18, R115 ;  /* 0x00000018ff747819 */ /* 0x000fe20000011473 */
[----:B------:R-:W-:Y:S01]  /*6300*/  IMAD R63, R96, R63, RZ ;  /* 0x0000003f603f7224 */ /* 0x000fe200078e02ff */
[----:B------:R-:W-:Y:S01]  /*6310*/  SHF.L.U32 R168, R120, 0x8, RZ ;  /* 0x0000000878a87819 */ /* 0x000fe200000006ff */
[----:B------:R-:W-:Y:S01]  /*6320*/  IMAD R61, R100, UR38, R61 ;  /* 0x00000026643d7c24 */ /* 0x000fe2000f8e023d */
[----:B------:R-:W-:Y:S01]  /*6330*/  SHF.R.S32.HI R100, RZ, 0x18, R162 ;  /* 0x00000018ff647819 */ /* 0x000fe200000114a2 */
[C---:B------:R-:W-:Y:S01]  /*6340*/  IMAD R64, R96.reuse, R64, RZ ;  /* 0x0000004060407224 */ /* 0x040fe200078e02ff */
[----:B------:R-:W-:Y:S01]  /*6350*/  PRMT R160, R121, 0x8880, RZ ;  /* 0x0000888079a07816 */ /* 0x000fe200000000ff */
[----:B------:R-:W-:Y:S01]  /*6360*/  IMAD R62, R99, UR38, R62 ;  /* 0x00000026633e7c24 */ /* 0x000fe2000f8e023e */
[----:B------:R-:W-:Y:S01]  /*6370*/  MOV R99, R155 ;  /* 0x0000009b00637202 */ /* 0x000fe20000000f00 */
[----:B------:R-:W-:Y:S01]  /*6380*/  IMAD R65, R96, R65, RZ ;  /* 0x0000004160417224 */ /* 0x000fe200078e02ff */
[----:B------:R-:W-:Y:S01]  /*6390*/  SHF.R.S32.HI R118, RZ, 0x18, R120 ;  /* 0x00000018ff767819 */ /* 0x000fe20000011478 */
[----:B------:R-:W-:Y:S01]  /*63a0*/  IMAD R63, R112, UR38, R63 ;  /* 0x00000026703f7c24 */ /* 0x000fe2000f8e023f */
[C---:B------:R-:W-:Y:S01]  /*63b0*/  SHF.L.U32 R159, R121.reuse, 0x10, RZ ;  /* 0x00000010799f7819 */ /* 0x040fe200000006ff */
[----:B------:R-:W-:Y:S01]  /*63c0*/  IMAD R66, R96, R66, RZ ;  /* 0x0000004260427224 */ /* 0x000fe200078e02ff */
[----:B------:R-:W-:Y:S01]  /*63d0*/  SHF.L.U32 R157, R121, 0x8, RZ ;  /* 0x00000008799d7819 */ /* 0x000fe200000006ff */
[----:B------:R-:W-:Y:S01]  /*63e0*/  IMAD R64, R101, UR38, R64 ;  /* 0x0000002665407c24 */ /* 0x000fe2000f8e0240 */
[----:B------:R-:W-:Y:S01]  /*63f0*/  PRMT R154, R122, 0x8880, RZ ;  /* 0x000088807a9a7816 */ /* 0x000fe200000000ff */
[----:B------:R-:W-:Y:S01]  /*6400*/  IMAD R67, R96, R67, RZ ;  /* 0x0000004360437224 */ /* 0x000fe200078e02ff */
[----:B------:R-:W-:Y:S01]  /*6410*/  SHF.L.U32 R152, R122, 0x10, RZ ;  /* 0x000000107a987819 */ /* 0x000fe200000006ff */
[----:B------:R-:W-:Y:S01]  /*6420*/  IMAD R65, R100, UR38, R65 ;  /* 0x0000002664417c24 */ /* 0x000fe2000f8e0241 */
[----:B------:R-:W-:Y:S01]  /*6430*/  SHF.R.S32.HI R100, RZ, 0x18, R153 ;  /* 0x00000018ff647819 */ /* 0x000fe20000011499 */
[----:B------:R-:W-:Y:S01]  /*6440*/  IMAD R68, R96, R68, RZ ;  /* 0x0000004460447224 */ /* 0x000fe200078e02ff */
[----:B------:R-:W-:Y:S01]  /*6450*/  SHF.L.U32 R150, R122, 0x8, RZ ;  /* 0x000000087a967819 */ /* 0x000fe200000006ff */
[----:B------:R-:W-:Y:S01]  /*6460*/  IMAD R66, R103, UR38, R66 ;  /* 0x0000002667427c24 */ /* 0x000fe2000f8e0242 */
[----:B------:R-:W-:Y:S01]  /*6470*/  SHF.R.S32.HI R103, RZ, 0x18, R168 ;  /* 0x00000018ff677819 */ /* 0x000fe200000114a8 */
        /* <DEDUP_REMOVED lines=8> */
[----:B------:R-:W-:Y:S01]  /*6500*/  IMAD.U32 R169, R120, 0x10000, RZ ;  /* 0x0001000078a97824 */ /* 0x000fe200078e00ff */
[----:B------:R-:W-:Y:S01]  /*6510*/  SHF.R.S32.HI R120, RZ, 0x18, R121 ;  /* 0x00000018ff787819 */ /* 0x000fe20000011479 */
[----:B------:R-:W-:Y:S01]  /*6520*/  IMAD R71, R96, R71, RZ ;  /* 0x0000004760477224 */ /* 0x000fe200078e02ff */
[----:B------:R-:W-:Y:S01]  /*6530*/  PRMT R158, R128, 0x8880, RZ ;  /* 0x00008880809e7816 */ /* 0x000fe200000000ff */
[----:B------:R-:W-:Y:S01]  /*6540*/  IMAD R69, R100, UR38, R69 ;  /* 0x0000002664457c24 */ /* 0x000fe2000f8e0245 */
[----:B------:R-:W-:Y:S01]  /*6550*/  SHF.R.S32.HI R100, RZ, 0x18, R169 ;  /* 0x00000018ff647819 */ /* 0x000fe200000114a9 */
[----:B------:R-:W-:Y:S01]  /*6560*/  IMAD R40, R96, R40, RZ ;  /* 0x0000002860287224 */ /* 0x000fe200078e02ff */
[----:B------:R-:W-:Y:S01]  /*6570*/  SHF.R.S32.HI R124, RZ, 0x18, R123 ;  /* 0x00000018ff7c7819 */ /* 0x000fe2000001147b */
[----:B------:R-:W-:Y:S01]  /*6580*/  IMAD.MOV.U32 R101, RZ, RZ, R172 ;  /* 0x000000ffff657224 */ /* 0x000fe200078e00ac */
[----:B------:R-:W-:Y:S01]  /*6590*/  SHF.L.U32 R156, R128, 0x10, RZ ;  /* 0x00000010809c7819 */ /* 0x000fe200000006ff */
[----:B------:R-:W-:Y:S01]  /*65a0*/  IMAD R70, R99, UR38, R70 ;  /* 0x0000002663467c24 */ /* 0x000fe2000f8e0246 */
[----:B------:R-:W-:Y:S01]  /*65b0*/  MOV R99, R160 ;  /* 0x000000a000637202 */ /* 0x000fe20000000f00 */
[----:B------:R-:W-:Y:S01]  /*65c0*/  IMAD R41, R96, R41, RZ ;  /* 0x0000002960297224 */ /* 0x000fe200078e02ff */
[----:B------:R-:W-:Y:S01]  /*65d0*/  SHF.L.U32 R151, R128, 0x8, RZ ;  /* 0x0000000880977819 */ /* 0x000fe200000006ff */
[----:B------:R-:W-:Y:S01]  /*65e0*/  IMAD R71, R116, UR38, R71 ;  /* 0x0000002674477c24 */ /* 0x000fe2000f8e0247 */
[----:B------:R-:W-:Y:S01]  /*65f0*/  PRMT R149, R129, 0x8880, RZ ;  /* 0x0000888081957816 */ /* 0x000fe200000000ff */
[C---:B------:R-:W-:Y:S01]  /*6600*/  IMAD R42, R96.reuse, R42, RZ ;  /* 0x0000002a602a7224 */ /* 0x040fe200078e02ff */
[----:B------:R-:W-:Y:S01]  /*6610*/  SHF.R.S32.HI R126, RZ, 0x18, R128 ;  /* 0x00000018ff7e7819 */ /* 0x000fe20000011480 */
[----:B------:R-:W-:Y:S01]  /*6620*/  IMAD R40, R101, UR38, R40 ;  /* 0x0000002665287c24 */ /* 0x000fe2000f8e0228 */
[----:B------:R-:W-:Y:S01]  /*6630*/  MOV R101, R154 ;  /* 0x0000009a00657202 */ /* 0x000fe20000000f00 */
[----:B------:R-:W-:Y:S01]  /*6640*/  IMAD R43, R96, R43, RZ ;  /* 0x0000002b602b7224 */ /* 0x000fe200078e02ff */
[C---:B------:R-:W-:Y:S01]  /*6650*/  SHF.L.U32 R147, R129.reuse, 0x10, RZ ;  /* 0x0000001081937819 */ /* 0x040fe200000006ff */
        /* <DEDUP_REMOVED lines=14> */
[----:B------:R-:W-:Y:S01]  /*6740*/  IMAD R47, R96, R47, RZ ;  /* 0x0000002f602f7224 */ /* 0x000fe200078e02ff */
[C---:B------:R-:W-:Y:S01]  /*6750*/  PRMT R133, R131.reuse, 0x8880, RZ ;  /* 0x0000888083857816 */ /* 0x040fe200000000ff */
[----:B------:R-:W-:Y:S01]  /*6760*/  IMAD R45, R100, UR38, R45 ;  /* 0x00000026642d7c24 */ /* 0x000fe2000f8e022d */
[----:B------:R-:W-:Y:S01]  /*6770*/  SHF.R.S32.HI R100, RZ, 0x18, R152 ;  /* 0x00000018ff647819 */ /* 0x000fe20000011498 */
[C---:B------:R-:W-:Y:S01]  /*6780*/  IMAD R48, R96.reuse, R48, RZ ;  /* 0x0000003060307224 */ /* 0x040fe200078e02ff */
[----:B------:R-:W-:Y:S01]  /*6790*/  SHF.L.U32 R129, R131, 0x10, RZ ;  /* 0x0000001083817819 */ /* 0x000fe200000006ff */
[----:B------:R-:W-:Y:S01]  /*67a0*/  IMAD R46, R99, UR38, R46 ;  /* 0x00000026632e7c24 */ /* 0x000fe2000f8e022e */
[----:B------:R-:W-:Y:S01]  /*67b0*/  MOV R99, R145 ;  /* 0x0000009100637202 */ /* 0x000fe20000000f00 */
[----:B------:R-:W-:Y:S01]  /*67c0*/  IMAD R49, R96, R49, RZ ;  /* 0x0000003160317224 */ /* 0x000fe200078e02ff */
[----:B------:R-:W-:Y:S01]  /*67d0*/  SHF.L.U32 R125, R131, 0x8, RZ ;  /* 0x00000008837d7819 */ /* 0x000fe200000006ff */
[----:B------:R-:W-:Y:S01]  /*67e0*/  IMAD R47, R120, UR38, R47 ;  /* 0x00000026782f7c24 */ /* 0x000fe2000f8e022f */
[----:B------:R-:W-:Y:S01]  /*67f0*/  SHF.R.S32.HI R132, RZ, 0x18, R131 ;  /* 0x00000018ff847819 */ /* 0x000fe20000011483 */
[----:B------:R-:W-:Y:S01]  /*6800*/  IMAD R50, R96, R50, RZ ;  /* 0x0000003260327224 */ /* 0x000fe200078e02ff */
[C---:B------:R-:W-:Y:S01]  /*6810*/  PRMT R131, R136.reuse, 0x8880, RZ ;  /* 0x0000888088837816 */ /* 0x040fe200000000ff */
[----:B------:R-:W-:Y:S01]  /*6820*/  IMAD.U32 R144, R123, 0x10000, RZ ;  /* 0x000100007b907824 */ /* 0x000fe200078e00ff */
[----:B------:R-:W-:Y:S01]  /*6830*/  SHF.L.U32 R127, R136, 0x10, RZ ;  /* 0x00000010887f7819 */ /* 0x000fe200000006ff */
[----:B------:R-:W-:Y:S01]  /*6840*/  IMAD R48, R101, UR38, R48 ;  /* 0x0000002665307c24 */ /* 0x000fe2000f8e0230 */
        /* <DEDUP_REMOVED lines=8> */
[----:B------:R-:W-:Y:S01]  /*68d0*/  SHF.R.S32.HI R103, RZ, 0x18, R146 ;  /* 0x00000018ff677819 */ /* 0x000fe20000011492 */
[----:B------:R-:W-:Y:S01]  /*68e0*/  IMAD R53, R96, R53, RZ ;  /* 0x0000003560357224 */ /* 0x000fe200078e02ff */
[----:B------:R-:W-:Y:S01]  /*68f0*/  SHF.R.S32.HI R134, RZ, 0x18, R136 ;  /* 0x00000018ff867819 */ /* 0x000fe20000011488 */
[----:B------:R-:W-:Y:S01]  /*6900*/  IMAD R51, R122, UR38, R51 ;  /* 0x000000267a337c24 */ /* 0x000fe2000f8e0233 */
[----:B------:R-:W-:Y:S01]  /*6910*/  SHF.L.U32 R117, R137, 0x8, RZ ;  /* 0x0000000889757819 */ /* 0x000fe200000006ff */
[----:B------:R-:W-:Y:S01]  /*6920*/  IMAD R54, R96, R54, RZ ;  /* 0x0000003660367224 */ /* 0x000fe200078e02ff */
[----:B------:R-:W-:Y:S01]  /*6930*/  PRMT R115, R138, 0x8880, RZ ;  /* 0x000088808a737816 */ /* 0x000fe200000000ff */
[----:B------:R-:W-:Y:S01]  /*6940*/  IMAD R52, R99, UR38, R52 ;  /* 0x0000002663347c24 */ /* 0x000fe2000f8e0234 */
[----:B------:R-:W-:Y:S01]  /*6950*/  MOV R99, R158 ;  /* 0x0000009e00637202 */ /* 0x000fe20000000f00 */
[----:B------:R-:W-:Y:S01]  /*6960*/  IMAD R55, R96, R55, RZ ;  /* 0x0000003760377224 */ /* 0x000fe200078e02ff */
[----:B------:R-:W-:Y:S01]  /*6970*/  SHF.R.S32.HI R136, RZ, 0x18, R137 ;  /* 0x00000018ff887819 */ /* 0x000fe20000011489 */
[----:B------:R-:W-:Y:S01]  /*6980*/  IMAD R53, R100, UR38, R53 ;  /* 0x0000002664357c24 */ /* 0x000fe2000f8e0235 */
[----:B------:R-:W-:Y:S01]  /*6990*/  SHF.R.S32.HI R100, RZ, 0x18, R156 ;  /* 0x00000018ff647819 */ /* 0x000fe2000001149c */
[----:B------:R-:W-:Y:S01]  /*69a0*/  IMAD R24, R96, R24, RZ ;  /* 0x0000001860187224 */ /* 0x000fe200078e02ff */
[----:B------:R-:W-:Y:S01]  /*69b0*/  SHF.L.U32 R113, R138, 0x10, RZ ;  /* 0x000000108a717819 */ /* 0x000fe200000006ff */
[----:B------:R-:W-:Y:S01]  /*69c0*/  IMAD R54, R101, UR38, R54 ;  /* 0x0000002665367c24 */ /* 0x000fe2000f8e0236 */
[----:B------:R-:W-:Y:S01]  /*69d0*/  MOV R101, R149 ;  /* 0x0000009500657202 */ /* 0x000fe20000000f00 */
[----:B------:R-:W-:Y:S01]  /*69e0*/  IMAD R55, R124, UR38, R55 ;  /* 0x000000267c377c24 */ /* 0x000fe2000f8e0237 */
[----:B------:R-:W-:Y:S01]  /*69f0*/  SHF.L.U32 R111, R138, 0x8, RZ ;  /* 0x000000088a6f7819 */ /* 0x000fe200000006ff */
[C---:B------:R-:W-:Y:S01]  /*6a00*/  IMAD R25, R96.reuse, R25, RZ ;  /* 0x0000001960197224 */ /* 0x040fe200078e02ff */
[----:B------:R-:W-:Y:S01]  /*6a10*/  PRMT R109, R139, 0x8880, RZ ;  /* 0x000088808b6d7816 */ /* 0x000fe200000000ff */
[----:B------:R-:W-:Y:S01]  /*6a20*/  IMAD R24, R99, UR38, R24 ;  /* 0x0000002663187c24 */ /* 0x000fe2000f8e0218 */
[----:B------:R-:W-:Y:S01]  /*6a30*/  SHF.R.S32.HI R99, RZ, 0x18, R151 ;  /* 0x00000018ff637819 */ /* 0x000fe20000011497 */
[C---:B------:R-:W-:Y:S01]  /*6a40*/  IMAD R26, R96.reuse, R26, RZ ;  /* 0x0000001a601a7224 */ /* 0x040fe200078e02ff */
[----:B------:R-:W-:Y:S01]  /*6a50*/  SHF.R.S32.HI R138, RZ, 0x18, R138 ;  /* 0x00000018ff8a7819 */ /* 0x000fe2000001148a */
[----:B------:R-:W-:Y:S01]  /*6a60*/  IMAD R27, R96, R27, RZ ;  /* 0x0000001b601b7224 */ /* 0x000fe200078e02ff */
[C---:B------:R-:W-:Y:S01]  /*6a70*/  SHF.L.U32 R107, R139.reuse, 0x10, RZ ;  /* 0x000000108b6b7819 */ /* 0x040fe200000006ff */
[----:B------:R-:W-:Y:S01]  /*6a80*/  IMAD R25, R100, UR38, R25 ;  /* 0x0000002664197c24 */ /* 0x000fe2000f8e0219 */
[----:B------:R-:W-:Y:S01]  /*6a90*/  SHF.R.S32.HI R100, RZ, 0x18, R147 ;  /* 0x00000018ff647819 */ /* 0x000fe20000011493 */
[C---:B------:R-:W-:Y:S01]  /*6aa0*/  IMAD R28, R96.reuse, R28, RZ ;  /* 0x0000001c601c7224 */ /* 0x040fe200078e02ff */
[----:B------:R-:W-:Y:S01]  /*6ab0*/  SHF.L.U32 R105, R139, 0x8, RZ ;  /* 0x000000088b697819 */ /* 0x000fe200000006ff */
[----:B------:R-:W-:Y:S01]  /*6ac0*/  IMAD R26, R99, UR38, R26 ;  /* 0x00000026631a7c24 */ /* 0x000fe2000f8e021a */
[----:B------:R-:W-:Y:S01]  /*6ad0*/  SHF.R.S32.HI R140, RZ, 0x18, R139 ;  /* 0x00000018ff8c7819 */ /* 0x000fe2000001148b */
[----:B------:R-:W-:Y:S01]  /*6ae0*/  IMAD R29, R96, R29, RZ ;  /* 0x0000001d601d7224 */ /* 0x000fe200078e02ff */
[----:B------:R-:W-:Y:S01]  /*6af0*/  I2IP.S8.S32.SAT R181, R23, R22, RZ ;  /* 0x0000001617b57239 */ /* 0x000fe200000014ff */
[----:B------:R-:W-:Y:S01]  /*6b00*/  IMAD R27, R126, UR38, R27 ;  /* 0x000000267e1b7c24 */ /* 0x000fe2000f8e021b */
[----:B------:R-:W-:Y:S01]  /*6b10*/  I2IP.S8.S32.SAT R182, R75, R74, RZ ;  /* 0x0000004a4bb67239 */ /* 0x000fe200000014ff */
[C---:B------:R-:W-:Y:S01]  /*6b20*/  IMAD R30, R96.reuse, R30, RZ ;  /* 0x0000001e601e7224 */ /* 0x040fe200078e02ff */
[----:B------:R-:W-:Y:S01]  /*6b30*/  I2IP.S8.S32.SAT R183, R79, R78, RZ ;  /* 0x0000004e4fb77239 */ /* 0x000fe200000014ff */
[----:B------:R-:W-:Y:S01]  /*6b40*/  IMAD R28, R101, UR38, R28 ;  /* 0x00000026651c7c24 */ /* 0x000fe2000f8e021c */
[----:B------:R-:W-:Y:S01]  /*6b50*/  MOV R101, R133 ;  /* 0x0000008500657202 */ /* 0x000fe20000000f00 */
[----:B------:R-:W-:Y:S01]  /*6b60*/  IMAD R31, R96, R31, RZ ;  /* 0x0000001f601f7224 */ /* 0x000fe200078e02ff */
[----:B------:R-:W-:Y:S01]  /*6b70*/  I2IP.S8.S32.SAT R192, R59, R58, RZ ;  /* 0x0000003a3bc07239 */ /* 0x000fe200000014ff */
[----:B------:R-:W-:Y:S01]  /*6b80*/  IMAD.U32 R141, R130, 0x10000, RZ ;  /* 0x00010000828d7824 */ /* 0x000fe200078e00ff */
[----:B------:R-:W-:Y:S01]  /*6b90*/  SHF.R.S32.HI R130, RZ, 0x18, R130 ;  /* 0x00000018ff827819 */ /* 0x000fe20000011482 */
[----:B------:R-:W-:Y:S01]  /*6ba0*/  IMAD R29, R100, UR38, R29 ;  /* 0x00000026641d7c24 */ /* 0x000fe2000f8e021d */
[----:B------:R-:W-:Y:S01]  /*6bb0*/  I2IP.S8.S32.SAT R193, R63, R62, RZ ;  /* 0x0000003e3fc17239 */ /* 0x000fe200000014ff */
[----:B------:R-:W-:Y:S01]  /*6bc0*/  IMAD R32, R96, R32, RZ ;  /* 0x0000002060207224 */ /* 0x000fe200078e02ff */
[----:B------:R-:W-:Y:S01]  /*6bd0*/  SHF.R.S32.HI R100, RZ, 0x18, R141 ;  /* 0x00000018ff647819 */ /* 0x000fe2000001148d */
[----:B------:R-:W-:Y:S01]  /*6be0*/  IMAD R30, R103, UR38, R30 ;  /* 0x00000026671e7c24 */ /* 0x000fe2000f8e021e */
[----:B------:R-:W-:Y:S01]  /*6bf0*/  SHF.R.S32.HI R103, RZ, 0x18, R125 ;  /* 0x00000018ff677819 */ /* 0x000fe2000001147d */
[----:B------:R-:W-:Y:S01]  /*6c00*/  IMAD.MOV.U32 R99, RZ, RZ, R142 ;  /* 0x000000ffff637224 */ /* 0x000fe200078e008e */
[----:B------:R-:W-:Y:S01]  /*6c10*/  I2IP.S8.S32.SAT R194, R67, R66, RZ ;  /* 0x0000004243c27239 */ /* 0x000fe200000014ff */
[----:B------:R-:W-:Y:S01]  /*6c20*/  IMAD R31, R128, UR38, R31 ;  /* 0x00000026801f7c24 */ /* 0x000fe2000f8e021f */
[----:B------:R-:W-:Y:S01]  /*6c30*/  I2IP.S8.S32.SAT R195, R71, R70, RZ ;  /* 0x0000004647c37239 */ /* 0x000fe200000014ff */
[C---:B------:R-:W-:Y:S01]  /*6c40*/  IMAD R33, R96.reuse, R33, RZ ;  /* 0x0000002160217224 */ /* 0x040fe200078e02ff */
[----:B------:R-:W-:Y:S01]  /*6c50*/  I2IP.S8.S32.SAT R196, R43, R42, RZ ;  /* 0x0000002a2bc47239 */ /* 0x000fe200000014ff */
[----:B------:R-:W-:Y:S01]  /*6c60*/  IMAD R32, R99, UR38, R32 ;  /* 0x0000002663207c24 */ /* 0x000fe2000f8e0220 */
[----:B------:R-:W-:Y:S01]  /*6c70*/  SHF.R.S32.HI R99, RZ, 0x18, R135 ;  /* 0x00000018ff637819 */ /* 0x000fe20000011487 */
[C---:B------:R-:W-:Y:S01]  /*6c80*/  IMAD R34, R96.reuse, R34, RZ ;  /* 0x0000002260227224 */ /* 0x040fe200078e02ff */
[----:B------:R-:W-:Y:S01]  /*6c90*/  I2IP.S8.S32.SAT R197, R47, R46, RZ ;  /* 0x0000002e2fc57239 */ /* 0x000fe200000014ff */
[----:B------:R-:W-:Y:S01]  /*6ca0*/  IMAD R35, R96, R35, RZ ;  /* 0x0000002360237224 */ /* 0x000fe200078e02ff */
[----:B------:R-:W-:Y:S01]  /*6cb0*/  I2IP.S8.S32.SAT R198, R51, R50, RZ ;  /* 0x0000003233c67239 */ /* 0x000fe200000014ff */
[----:B------:R-:W-:Y:S01]  /*6cc0*/  IMAD R33, R100, UR38, R33 ;  /* 0x0000002664217c24 */ /* 0x000fe2000f8e0221 */
[----:B------:R-:W-:Y:S01]  /*6cd0*/  SHF.R.S32.HI R100, RZ, 0x18, R129 ;  /* 0x00000018ff647819 */ /* 0x000fe20000011481 */
[C---:B------:R-:W-:Y:S01]  /*6ce0*/  IMAD R36, R96.reuse, R36, RZ ;  /* 0x0000002460247224 */ /* 0x040fe200078e02ff */
[----:B------:R-:W-:Y:S01]  /*6cf0*/  I2IP.S8.S32.SAT R199, R55, R54, RZ ;  /* 0x0000003637c77239 */ /* 0x000fe200000014ff */
[----:B------:R-:W-:Y:S01]  /*6d00*/  IMAD R34, R99, UR38, R34 ;  /* 0x0000002663227c24 */ /* 0x000fe2000f8e0222 */
[----:B------:R-:W-:Y:S01]  /*6d10*/  MOV R99, R131 ;  /* 0x0000008300637202 */ /* 0x000fe20000000f00 */
[----:B------:R-:W-:Y:S01]  /*6d20*/  IMAD R37, R96, R37, RZ ;  /* 0x0000002560257224 */ /* 0x000fe200078e02ff */
[----:B------:R-:W-:Y:S01]  /*6d30*/  I2IP.S8.S32.SAT R216, R27, R26, RZ ;  /* 0x0000001a1bd87239 */ /* 0x000fe200000014ff */
[----:B------:R-:W-:Y:S01]  /*6d40*/  IMAD R35, R130, UR38, R35 ;  /* 0x0000002682237c24 */ /* 0x000fe2000f8e0223 */
[----:B------:R-:W-:Y:S01]  /*6d50*/  I2IP.S8.S32.SAT R217, R31, R30, RZ ;  /* 0x0000001e1fd97239 */ /* 0x000fe200000014ff */
[C---:B------:R-:W-:Y:S01]  /*6d60*/  IMAD R38, R96.reuse, R38, RZ ;  /* 0x0000002660267224 */ /* 0x040fe200078e02ff */
[----:B------:R-:W-:Y:S01]  /*6d70*/  I2IP.S8.S32.SAT R180, R3, R0, R180 ;  /* 0x0000000003b47239 */ /* 0x000fe200000014b4 */
[----:B------:R-:W-:Y:S01]  /*6d80*/  IMAD R36, R101, UR38, R36 ;  /* 0x0000002665247c24 */ /* 0x000fe2000f8e0224 */
[----:B------:R-:W-:Y:S01]  /*6d90*/  MOV R101, R121 ;  /* 0x0000007900657202 */ /* 0x000fe20000000f00 */
[----:B------:R-:W-:Y:S01]  /*6da0*/  IMAD R39, R96, R39, RZ ;  /* 0x0000002760277224 */ /* 0x000fe200078e02ff */
[----:B------:R-:W-:Y:S01]  /*6db0*/  I2IP.S8.S32.SAT R218, R35, R34, RZ ;  /* 0x0000002223da7239 */ /* 0x000fe200000014ff */
[----:B------:R-:W-:Y:S01]  /*6dc0*/  IMAD R37, R100, UR38, R37 ;  /* 0x0000002664257c24 */ /* 0x000fe2000f8e0225 */
[----:B------:R-:W-:Y:S01]  /*6dd0*/  SHF.R.S32.HI R100, RZ, 0x18, R127 ;  /* 0x00000018ff647819 */ /* 0x000fe2000001147f */
[----:B------:R-:W-:Y:S01]  /*6de0*/  IMAD R38, R103, UR38, R38 ;  /* 0x0000002667267c24 */ /* 0x000fe2000f8e0226 */
[----:B------:R-:W-:Y:S01]  /*6df0*/  I2IP.S8.S32.SAT R181, R21, R20, R181 ;  /* 0x0000001415b57239 */ /* 0x000fe200000014b5 */
[----:B------:R-:W-:Y:S01]  /*6e00*/  IMAD R39, R132, UR38, R39 ;  /* 0x0000002684277c24 */ /* 0x000fe2000f8e0227 */
[----:B------:R-:W-:Y:S01]  /*6e10*/  I2IP.S8.S32.SAT R182, R73, R72, R182 ;  /* 0x0000004849b67239 */ /* 0x000fe200000014b6 */
[----:B------:R-:W1:Y:S01]  /*6e20*/  LDTM.x16 R4, tmem[UR4+0x40] ;  /* 0x00004004000479ee */ /* 0x000e620008240000 */
[----:B------:R-:W-:Y:S01]  /*6e30*/  NOP ;  /* 0x0000000000007918 */ /* 0x000fe20000000000 */
[----:B------:R-:W-:Y:S01]  /*6e40*/  UPRMT UR5, UR37, 0x654, UR5 ;  /* 0x0000065425057896 */ /* 0x000fe20008000005 */
[----:B------:R-:W-:Y:S01]  /*6e50*/  I2IP.S8.S32.SAT R183, R77, R76, R183 ;  /* 0x0000004c4db77239 */ /* 0x000fe200000014b7 */
[----:B------:R-:W-:Y:S01]  /*6e60*/  UIADD3 UR24, UPT, UPT, UR39, 0x1, URZ ;  /* 0x0000000127187890 */ /* 0x000fe2000fffe0ff */
[----:B------:R-:W-:Y:S01]  /*6e70*/  I2IP.S8.S32.SAT R192, R57, R56, R192 ;  /* 0x0000003839c07239 */ /* 0x000fe200000014c0 */
[----:B------:R-:W-:Y:S01]  /*6e80*/  BSSY.RECONVERGENT B0, `(.L_x_94) ;  /* 0x000006b000007945 */ /* 0x000fe20003800200 */
[----:B------:R-:W-:Y:S02]  /*6e90*/  I2IP.S8.S32.SAT R193, R61, R60, R193 ;  /* 0x0000003c3dc17239 */ /* 0x000fe400000014c1 */
[----:B------:R-:W-:Y:S02]  /*6ea0*/  I2IP.S8.S32.SAT R194, R65, R64, R194 ;  /* 0x0000004041c27239 */ /* 0x000fe400000014c2 */
[----:B-1----:R-:W-:Y:S01]  /*6eb0*/  SYNCS.ARRIVE.TRANS64.RED.A1T0 RZ, [UR5], RZ ;  /* 0x000000ffffff79a7 */ /* 0x002fe20008100405 */
[----:B------:R1:W-:Y:S01]  /*6ec0*/  STS.128 [R210+0x2980], R180 ;  /* 0x002980b4d2007388 */ /* 0x0003e20000000c00 */
[----:B------:R-:W-:Y:S02]  /*6ed0*/  I2IP.S8.S32.SAT R195, R69, R68, R195 ;  /* 0x0000004445c37239 */ /* 0x000fe400000014c3 */
[----:B------:R-:W-:Y:S02]  /*6ee0*/  I2IP.S8.S32.SAT R196, R41, R40, R196 ;  /* 0x0000002829c47239 */ /* 0x000fe400000014c4 */
[----:B------:R-:W-:Y:S02]  /*6ef0*/  I2IP.S8.S32.SAT R197, R45, R44, R197 ;  /* 0x0000002c2dc57239 */ /* 0x000fe400000014c5 */
[----:B------:R-:W-:Y:S01]  /*6f00*/  I2IP.S8.S32.SAT R198, R49, R48, R198 ;  /* 0x0000003031c67239 */ /* 0x000fe200000014c6 */
[----:B------:R1:W-:Y:S01]  /*6f10*/  STS.128 [R210+0x3180], R192 ;  /* 0x003180c0d2007388 */ /* 0x0003e20000000c00 */
[----:B------:R-:W-:Y:S02]  /*6f20*/  I2IP.S8.S32.SAT R199, R53, R52, R199 ;  /* 0x0000003435c77239 */ /* 0x000fe400000014c7 */
[----:B------:R-:W-:Y:S01]  /*6f30*/  I2IP.S8.S32.SAT R216, R25, R24, R216 ;  /* 0x0000001819d87239 */ /* 0x000fe200000014d8 */
[C---:B------:R-:W-:Y:S01]  /*6f40*/  IMAD R4, R96.reuse, R4, RZ ;  /* 0x0000000460047224 */ /* 0x040fe200078e02ff */
[----:B------:R-:W-:Y:S01]  /*6f50*/  I2IP.S8.S32.SAT R217, R29, R28, R217 ;  /* 0x0000001c1dd97239 */ /* 0x000fe200000014d9 */
[C---:B------:R-:W-:Y:S01]  /*6f60*/  IMAD R5, R96.reuse, R5, RZ ;  /* 0x0000000560057224 */ /* 0x040fe200078e02ff */
[----:B------:R-:W-:Y:S01]  /*6f70*/  I2IP.S8.S32.SAT R218, R33, R32, R218 ;  /* 0x0000002021da7239 */ /* 0x000fe200000014da */
[----:B------:R-:W-:Y:S01]  /*6f80*/  IMAD R4, R99, UR38, R4 ;  /* 0x0000002663047c24 */ /* 0x000fe2000f8e0204 */
[----:B------:R-:W-:Y:S01]  /*6f90*/  SHF.R.S32.HI R99, RZ, 0x18, R123 ;  /* 0x00000018ff637819 */ /* 0x000fe2000001147b */
[C---:B------:R-:W-:Y:S01]  /*6fa0*/  IMAD R6, R96.reuse, R6, RZ ;  /* 0x0000000660067224 */ /* 0x040fe200078e02ff */
[----:B------:R1:W-:Y:S01]  /*6fb0*/  STS.128 [R210+0x3980], R196 ;  /* 0x003980c4d2007388 */ /* 0x0003e20000000c00 */
[----:B------:R-:W-:Y:S01]  /*6fc0*/  IMAD R7, R96, R7, RZ ;  /* 0x0000000760077224 */ /* 0x000fe200078e02ff */
[----:B------:R-:W-:Y:S01]  /*6fd0*/  I2IP.S8.S32.SAT R219, R39, R38, RZ ;  /* 0x0000002627db7239 */ /* 0x000fe200000014ff */
[----:B------:R-:W-:Y:S01]  /*6fe0*/  IMAD R5, R100, UR38, R5 ;  /* 0x0000002664057c24 */ /* 0x000fe2000f8e0205 */
[----:B------:R-:W-:Y:S01]  /*6ff0*/  SHF.R.S32.HI R100, RZ, 0x18, R119 ;  /* 0x00000018ff647819 */ /* 0x000fe20000011477 */
[C---:B------:R-:W-:Y:S01]  /*7000*/  IMAD R8, R96.reuse, R8, RZ ;  /* 0x0000000860087224 */ /* 0x040fe200078e02ff */
[----:B------:R-:W-:Y:S01]  /*7010*/  I2IP.S8.S32.SAT R219, R37, R36, R219 ;  /* 0x0000002425db7239 */ /* 0x000fe200000014db */
[----:B------:R-:W-:Y:S01]  /*7020*/  IMAD R6, R99, UR38, R6 ;  /* 0x0000002663067c24 */ /* 0x000fe2000f8e0206 */
[----:B------:R-:W-:Y:S01]  /*7030*/  SHF.R.S32.HI R99, RZ, 0x18, R117 ;  /* 0x00000018ff637819 */ /* 0x000fe20000011475 */
[----:B------:R-:W-:Y:S02]  /*7040*/  IMAD R9, R96, R9, RZ ;  /* 0x0000000960097224 */ /* 0x000fe400078e02ff */
[----:B------:R-:W-:Y:S01]  /*7050*/  IMAD R7, R134, UR38, R7 ;  /* 0x0000002686077c24 */ /* 0x000fe2000f8e0207 */
[----:B------:R1:W-:Y:S01]  /*7060*/  STS.128 [R210+0x4180], R216 ;  /* 0x004180d8d2007388 */ /* 0x0003e20000000c00 */
[C---:B------:R-:W-:Y:S02]  /*7070*/  IMAD R10, R96.reuse, R10, RZ ;  /* 0x0000000a600a7224 */ /* 0x040fe400078e02ff */
[----:B------:R-:W-:Y:S01]  /*7080*/  IMAD R8, R101, UR38, R8 ;  /* 0x0000002665087c24 */ /* 0x000fe2000f8e0208 */
[----:B------:R-:W-:Y:S01]  /*7090*/  I2IP.S8.S32.SAT R6, R7, R6, RZ ;  /* 0x0000000607067239 */ /* 0x000fe200000014ff */
[----:B------:R-:W-:Y:S01]  /*70a0*/  IMAD R11, R96, R11, RZ ;  /* 0x0000000b600b7224 */ /* 0x000fe200078e02ff */
[----:B------:R-:W-:Y:S01]  /*70b0*/  MOV R101, R115 ;  /* 0x0000007300657202 */ /* 0x000fe20000000f00 */
[----:B------:R-:W-:Y:S01]  /*70c0*/  IMAD R9, R100, UR38, R9 ;  /* 0x0000002664097c24 */ /* 0x000fe2000f8e0209 */
[----:B------:R-:W-:Y:S01]  /*70d0*/  SHF.R.S32.HI R100, RZ, 0x18, R113 ;  /* 0x00000018ff647819 */ /* 0x000fe20000011471 */
[C---:B------:R-:W-:Y:S02]  /*70e0*/  IMAD R12, R96.reuse, R12, RZ ;  /* 0x0000000c600c7224 */ /* 0x040fe400078e02ff */
[----:B------:R-:W-:Y:S01]  /*70f0*/  IMAD R10, R99, UR38, R10 ;  /* 0x00000026630a7c24 */ /* 0x000fe2000f8e020a */
[----:B------:R-:W-:Y:S01]  /*7100*/  SHF.R.S32.HI R99, RZ, 0x18, R111 ;  /* 0x00000018ff637819 */ /* 0x000fe2000001146f */
[----:B------:R-:W-:Y:S02]  /*7110*/  IMAD R13, R96, R13, RZ ;  /* 0x0000000d600d7224 */ /* 0x000fe400078e02ff */
[----:B------:R-:W-:Y:S01]  /*7120*/  IMAD R11, R136, UR38, R11 ;  /* 0x00000026880b7c24 */ /* 0x000fe2000f8e020b */
[----:B------:R-:W-:Y:S01]  /*7130*/  I2IP.S8.S32.SAT R136, R5, R4, R6 ;  /* 0x0000000405887239 */ /* 0x000fe20000001406 */
[C---:B------:R-:W-:Y:S02]  /*7140*/  IMAD R14, R96.reuse, R14, RZ ;  /* 0x0000000e600e7224 */ /* 0x040fe400078e02ff */
[----:B------:R-:W-:Y:S01]  /*7150*/  IMAD R12, R101, UR38, R12 ;  /* 0x00000026650c7c24 */ /* 0x000fe2000f8e020c */
[----:B------:R-:W-:Y:S01]  /*7160*/  I2IP.S8.S32.SAT R10, R11, R10, RZ ;  /* 0x0000000a0b0a7239 */ /* 0x000fe200000014ff */
[----:B------:R-:W-:Y:S01]  /*7170*/  IMAD R15, R96, R15, RZ ;  /* 0x0000000f600f7224 */ /* 0x000fe200078e02ff */
[----:B------:R-:W-:Y:S01]  /*7180*/  MOV R101, R109 ;  /* 0x0000006d00657202 */ /* 0x000fe20000000f00 */
[----:B------:R-:W-:Y:S01]  /*7190*/  IMAD R13, R100, UR38, R13 ;  /* 0x00000026640d7c24 */ /* 0x000fe2000f8e020d */
[----:B------:R-:W-:Y:S01]  /*71a0*/  SHF.R.S32.HI R100, RZ, 0x18, R107 ;  /* 0x00000018ff647819 */ /* 0x000fe2000001146b */
[----:B------:R-:W-:Y:S01]  /*71b0*/  IMAD R16, R96, R16, RZ ;  /* 0x0000001060107224 */ /* 0x000fe200078e02ff */
[----:B------:R-:W-:Y:S01]  /*71c0*/  I2IP.S8.S32.SAT R137, R9, R8, R10 ;  /* 0x0000000809897239 */ /* 0x000fe2000000140a */
[----:B------:R-:W-:Y:S01]  /*71d0*/  IMAD R14, R99, UR38, R14 ;  /* 0x00000026630e7c24 */ /* 0x000fe2000f8e020e */
[----:B------:R-:W-:Y:S01]  /*71e0*/  SHF.R.S32.HI R99, RZ, 0x18, R105 ;  /* 0x00000018ff637819 */ /* 0x000fe20000011469 */
[----:B------:R-:W-:Y:S02]  /*71f0*/  IMAD R15, R138, UR38, R15 ;  /* 0x000000268a0f7c24 */ /* 0x000fe4000f8e020f */
[C---:B------:R-:W-:Y:S02]  /*7200*/  IMAD R17, R96.reuse, R17, RZ ;  /* 0x0000001160117224 */ /* 0x040fe400078e02ff */
[----:B------:R-:W-:Y:S01]  /*7210*/  IMAD R16, R101, UR38, R16 ;  /* 0x0000002665107c24 */ /* 0x000fe2000f8e0210 */
[----:B------:R-:W-:Y:S01]  /*7220*/  I2IP.S8.S32.SAT R14, R15, R14, RZ ;  /* 0x0000000e0f0e7239 */ /* 0x000fe200000014ff */
[----:B------:R-:W-:Y:S02]  /*7230*/  IMAD R18, R96, R18, RZ ;  /* 0x0000001260127224 */ /* 0x000fe400078e02ff */
[----:B------:R-:W-:Y:S01]  /*7240*/  IMAD R17, R100, UR38, R17 ;  /* 0x0000002664117c24 */ /* 0x000fe2000f8e0211 */
[----:B------:R-:W-:Y:S01]  /*7250*/  I2IP.S8.S32.SAT R138, R13, R12, R14 ;  /* 0x0000000c0d8a7239 */ /* 0x000fe2000000140e */
[----:B------:R-:W-:Y:S02]  /*7260*/  IMAD R19, R96, R19, RZ ;  /* 0x0000001360137224 */ /* 0x000fe400078e02ff */
[----:B------:R-:W-:Y:S02]  /*7270*/  IMAD R18, R99, UR38, R18 ;  /* 0x0000002663127c24 */ /* 0x000fe4000f8e0212 */
[----:B------:R-:W-:Y:S05]  /*7280*/  IMAD R19, R140, UR38, R19 ;  /* 0x000000268c137c24 */ /* 0x000fea000f8e0213 */
[----:B------:R-:W-:Y:S04]  /*7290*/  I2IP.S8.S32.SAT R18, R19, R18, RZ ;  /* 0x0000001213127239 */ /* 0x000fe800000014ff */
[----:B------:R-:W-:Y:S05]  /*72a0*/  I2IP.S8.S32.SAT R139, R17, R16, R18 ;  /* 0x00000010118b7239 */ /* 0x000fea0000001412 */
[----:B------:R1:W-:Y:S01]  /*72b0*/  STS.128 [R210+0x4980], R136 ;  /* 0x00498088d2007388 */ /* 0x0003e20000000c00 */
[----:B------:R-:W-:Y:S01]  /*72c0*/  @!PT LDS RZ, [RZ] ;  /* 0x00000000fffff984 */ /* 0x000fe20000000800 */
[----:B------:R-:W-:Y:S01]  /*72d0*/  @!PT LDS RZ, [RZ] ;  /* 0x00000000fffff984 */ /* 0x000fe20000000800 */
[----:B------:R-:W-:Y:S01]  /*72e0*/  @!PT LDS RZ, [RZ] ;  /* 0x00000000fffff984 */ /* 0x000fe20000000800 */
[----:B------:R-:W-:Y:S01]  /*72f0*/  @!PT LDS RZ, [RZ] ;  /* 0x00000000fffff984 */ /* 0x000fe20000000800 */
[----:B------:R2:W-:Y:S07]  /*7300*/  MEMBAR.ALL.CTA ;  /* 0x0000000000007992 */ /* 0x0005ee0000008000 */
[----:B--2---:R-:W2:Y:S02]  /*7310*/  FENCE.VIEW.ASYNC.S ;  /* 0x00000000000073c6 */ /* 0x004ea40000000000 */
[----:B--2---:R-:W-:Y:S06]  /*7320*/  BAR.SYNC.DEFER_BLOCKING 0x1, 0x80 ;  /* 0x0042000000007b1d */ /* 0x004fec0000010000 */
[----:B------:R-:W-:Y:S05]  /*7330*/  @P0 BRA `(.L_x_95) ;  /* 0x00000000007c0947 */ /* 0x000fea0003800000 */
[----:B------:R-:W-:Y:S01]  /*7340*/  R2UR UR13, R191 ;  /* 0x00000000bf0d72ca */ /* 0x000fe200000e0000 */
[----:B------:R-:W-:Y:S01]  /*7350*/  UIADD3 UR26, UP0, UPT, UR48, 0x680, URZ ;  /* 0x00000680301a7890 */ /* 0x000fe2000ff1e0ff */
[----:B------:R-:W-:Y:S01]  /*7360*/  R2UR UR14, R201 ;  /* 0x00000000c90e72ca */ /* 0x000fe200000e0000 */
[----:B------:R-:W-:Y:S02]  /*7370*/  UIADD3 UR12, UPT, UPT, UR44, 0x2980, URZ ;  /* 0x000029802c0c7890 */ /* 0x000fe4000fffe0ff */
[----:B------:R-:W-:Y:S01]  /*7380*/  UIADD3.X UR27, UPT, UPT, URZ, UR49, URZ, UP0, !UPT ;  /* 0x00000031ff1b7290 */ /* 0x000fe200087fe4ff */
[----:B------:R-:W-:Y:S01]  /*7390*/  UMOV UR15, UR36 ;  /* 0x00000024000f7c82 */ /* 0x000fe20008000000 */
[----:B------:R-:W-:Y:S01]  /*73a0*/  UIADD3 UR8, UPT, UPT, UR44, 0x3180, URZ ;  /* 0x000031802c087890 */ /* 0x000fe2000fffe0ff */
[----:B------:R-:W-:Y:S01]  /*73b0*/  UMOV UR11, UR36 ;  /* 0x00000024000b7c82 */ /* 0x000fe20008000000 */
[----:B------:R-:W-:Y:S04]  /*73c0*/  UIADD3 UR4, UPT, UPT, UR44, 0x3980, URZ ;  /* 0x000039802c047890 */ /* 0x000fe8000fffe0ff */
[----:B------:R-:W-:Y:S02]  /*73d0*/  UIMAD UR13, UR13, 0x50, URZ ;  /* 0x000000500d0d78a4 */ /* 0x000fe4000f8e02ff */
[----:B------:R-:W-:Y:S02]  /*73e0*/  USHF.L.U32 UR14, UR14, 0x7, URZ ;  /* 0x000000070e0e7899 */ /* 0x000fe400080006ff */
[----:B------:R-:W-:Y:S02]  /*73f0*/  UIADD3 UR9, UPT, UPT, UR13, 0x10, URZ ;  /* 0x000000100d097890 */ /* 0x000fe4000fffe0ff */
[----:B------:R-:W-:Y:S01]  /*7400*/  UIADD3 UR5, UPT, UPT, UR13, 0x20, URZ ;  /* 0x000000200d057890 */ /* 0x000fe2000fffe0ff */
[----:B------:R-:W-:Y:S02]  /*7410*/  UMOV UR7, UR36 ;  /* 0x0000002400077c82 */ /* 0x000fe40008000000 */
[----:B------:R-:W-:Y:S01]  /*7420*/  UMOV UR10, UR14 ;  /* 0x0000000e000a7c82 */ /* 0x000fe20008000000 */
[----:B------:R-:W-:Y:S01]  /*7430*/  UMOV UR6, UR14 ;  /* 0x0000000e00067c82 */ /* 0x000fe20008000000 */
[----:B------:R2:W-:Y:S01]  /*7440*/  UTMASTG.3D [UR12], [UR26] ;  /* 0x0000000c1a0073b5 */ /* 0x0005e20008010000 */
[----:B------:R-:W-:Y:S02]  /*7450*/  UIADD3 UR20, UPT, UPT, UR44, 0x4180, URZ ;  /* 0x000041802c147890 */ /* 0x000fe4000fffe0ff */
[----:B------:R-:W-:Y:S01]  /*7460*/  UIADD3 UR21, UPT, UPT, UR13, 0x30, URZ ;  /* 0x000000300d157890 */ /* 0x000fe2000fffe0ff */
[----:B------:R-:W-:Y:S01]  /*7470*/  UMOV UR23, UR36 ;  /* 0x0000002400177c82 */ /* 0x000fe20008000000 */
[----:B------:R-:W-:Y:S01]  /*7480*/  UMOV UR22, UR14 ;  /* 0x0000000e00167c82 */ /* 0x000fe20008000000 */
[----:B------:R-:W-:Y:S01]  /*7490*/  UIADD3 UR16, UPT, UPT, UR44, 0x4980, URZ ;  /* 0x000049802c107890 */ /* 0x000fe2000fffe0ff */
[----:B------:R2:W-:Y:S01]  /*74a0*/  UTMASTG.3D [UR8], [UR26] ;  /* 0x000000081a0073b5 */ /* 0x0005e20008010000 */
[----:B------:R-:W-:Y:S01]  /*74b0*/  UIADD3 UR17, UPT, UPT, UR13, 0x40, URZ ;  /* 0x000000400d117890 */ /* 0x000fe2000fffe0ff */
[----:B------:R-:W-:Y:S01]  /*74c0*/  UMOV UR19, UR36 ;  /* 0x0000002400137c82 */ /* 0x000fe20008000000 */
[----:B------:R-:W-:Y:S01]  /*74d0*/  UMOV UR18, UR14 ;  /* 0x0000000e00127c82 */ /* 0x000fe20008000000 */
[----:B------:R2:W-:Y:S01]  /*74e0*/  UTMASTG.3D [UR4], [UR26] ;  /* 0x000000041a0073b5 */ /* 0x0005e20008010000 */
[----:B------:R2:W-:Y:S05]  /*74f0*/  UTMASTG.3D [UR20], [UR26] ;  /* 0x000000141a0073b5 */ /* 0x0005ea0008010000 */
[----:B------:R2:W-:Y:S01]  /*7500*/  UTMASTG.3D [UR16], [UR26] ;  /* 0x000000101a0073b5 */ /* 0x0005e20008010000 */
[----:B------:R0:W-:Y:S01]  /*7510*/  UTMACMDFLUSH ;  /* 0x00000000000079b7 */ /* 0x0001e20000000000 */
[----:B--2---:R-:W-:Y:S04]  /*7520*/  DEPBAR.LE SB0, 0x0 ;  /* 0x000080000000791a */ /* 0x004fe80000000000 */
.L_x_95:
[----:B------:R-:W-:Y:S05]  /*7530*/  BSYNC.RECONVERGENT B0 ;  /* 0x0000000000007941 */ /* 0x000fea0003800200 */
.L_x_94:
[----:B------:R-:W-:Y:S01]  /*7540*/  BAR.SYNC.DEFER_BLOCKING 0x1, 0x80 ;  /* 0x0042000000007b1d */ /* 0x000fe20000010000 */
[----:B------:R-:W-:Y:S01]  /*7550*/  ISETP.NE.AND P1, PT, R212, RZ, PT ;  /* 0x000000ffd400720c */ /* 0x000fe20003f25270 */
[----:B------:R-:W-:Y:S01]  /*7560*/  UISETP.NE.AND UP0, UPT, UR24, 0x4, UPT ;  /* 0x000000041800788c */ /* 0x000fe2000bf05270 */
[----:B------:R-:W-:Y:S01]  /*7570*/  ISETP.NE.AND P0, PT, R213, 0x2, PT ;  /* 0x00000002d500780c */ /* 0x000fe20003f05270 */
[----:B------:R-:W-:Y:S02]  /*7580*/  IMAD.IADD R191, R95, 0x1, R179 ;  /* 0x000000015fbf7824 */ /* 0x000fe400078e02b3 */
[----:B------:R-:W-:Y:S01]  /*7590*/  USEL UR4, URZ, 0x1, UP0 ;  /* 0x00000001ff047887 */ /* 0x000fe20008000000 */
[----:B------:R-:W-:Y:S01]  /*75a0*/  SEL R3, RZ, 0x1, P0 ;  /* 0x00000001ff037807 */ /* 0x000fe20000000000 */
[----:B------:R-:W-:Y:S01]  /*75b0*/  USEL UR39, UR24, URZ, UP0 ;  /* 0x000000ff18277287 */ /* 0x000fe20008000000 */
[----:B------:R-:W-:Y:S01]  /*75c0*/  SEL R213, R213, RZ, P0 ;  /* 0x000000ffd5d57207 */ /* 0x000fe20000000000 */
[----:B------:R-:W-:Y:S01]  /*75d0*/  IMAD.IADD R201, R97, 0x1, R190 ;  /* 0x0000000161c97824 */ /* 0x000fe200078e02be */
[----:B------:R-:W-:Y:S02]  /*75e0*/  LOP3.LUT R208, R208, R3, RZ, 0x3c, !PT ;  /* 0x00000003d0d07212 */ /* 0x000fe400078e3cff */
[----:B------:R-:W-:Y:S02]  /*75f0*/  LOP3.LUT R209, R209, UR4, RZ, 0x3c, !PT ;  /* 0x00000004d1d17c12 */ /* 0x000fe4000f8e3cff */
[----:B------:R-:W-:Y:S01]  /*7600*/  @P1 R2UR UR36, R206 ;  /* 0x00000000ce2412ca */ /* 0x000fe200000e0000 */
[----:B------:R-:W-:Y:S03]  /*7610*/  @!UPT UIADD3 URZ, UPT, UPT, URZ, URZ, URZ ;  /* 0x000000fffffff290 */ /* 0x000fe6000fffe0ff */
[----:B------:R-:W-:Y:S11]  /*7620*/  @P1 BRA `(.L_x_96) ;  /* 0xffffffd000e41947 */ /* 0x000ff6000383ffff */
[----:B------:R-:W-:Y:S05]  /*7630*/  EXIT ;  /* 0x000000000000794d */ /* 0x000fea0003800000 */
.L_x_19:
[----:B--2---:R2:W1:Y:S02]  /*7640*/  SYNCS.PHASECHK.TRANS64.TRYWAIT P0, [R3+URZ+0x100], R2 ;  /* 0x00010002030075a7 */ /* 0x00446400080011ff */
[----:B-1----:R-:W-:Y:S05]  /*7650*/  @!P0 NANOSLEEP.SYNCS 0x989680 ;  /* 0x009896800000895d */ /* 0x002fea0003900000 */
[----:B------:R-:W1:Y:S02]  /*7660*/  @!P0 SYNCS.PHASECHK.TRANS64 P0, [R3+URZ+0x100], R2 ;  /* 0x00010002030085a7 */ /* 0x000e6400080010ff */
[----:B-1----:R-:W-:Y:S05]  /*7670*/  @!P0 BRA `(.L_x_19) ;  /* 0xfffffffc00f08947 */ /* 0x002fea000383ffff */
[----:B------:R-:W-:Y:S05]  /*7680*/  BRA `(.L_x_97) ;  /* 0xffffff9c00cc7947 */ /* 0x000fea000383ffff */
.L_x_22:
[----:B-1----:R-:W-:Y:S07]  /*7690*/  MOV R2, UR33 ;  /* 0x0000002100027c02 */ /* 0x002fee0008000f00 */
.L_x_98:
[----:B-1----:R1:W2:Y:S02]  /*76a0*/  SYNCS.PHASECHK.TRANS64.TRYWAIT P0, [R2+URZ+0x38], R5 ;  /* 0x00003805020075a7 */ /* 0x0022a400080011ff */
[----:B--2---:R-:W-:Y:S05]  /*76b0*/  @!P0 NANOSLEEP.SYNCS 0x989680 ;  /* 0x009896800000895d */ /* 0x004fea0003900000 */
[----:B------:R-:W2:Y:S02]  /*76c0*/  @!P0 SYNCS.PHASECHK.TRANS64 P0, [R2+URZ+0x38], R5 ;  /* 0x00003805020085a7 */ /* 0x000ea400080010ff */
[----:B--2---:R-:W-:Y:S05]  /*76d0*/  @!P0 BRA `(.L_x_98) ;  /* 0xfffffffc00f08947 */ /* 0x004fea000383ffff */
[----:B------:R-:W-:Y:S05]  /*76e0*/  BRA `(.L_x_21) ;  /* 0xffffffa0001c7947 */ /* 0x000fea000383ffff */
.L_x_28:
[----:B-1----:R-:W-:Y:S07]  /*76f0*/  MOV R2, UR17 ;  /* 0x0000001100027c02 */ /* 0x002fee0008000f00 */
.L_x_99:
[----:B-1----:R1:W2:Y:S02]  /*7700*/  SYNCS.PHASECHK.TRANS64.TRYWAIT P0, [R2+URZ+0x38], R5 ;  /* 0x00003805020075a7 */ /* 0x0022a400080011ff */
[----:B--2---:R-:W-:Y:S05]  /*7710*/  @!P0 NANOSLEEP.SYNCS 0x989680 ;  /* 0x009896800000895d */ /* 0x004fea0003900000 */
[----:B------:R-:W2:Y:S02]  /*7720*/  @!P0 SYNCS.PHASECHK.TRANS64 P0, [R2+URZ+0x38], R5 ;  /* 0x00003805020085a7 */ /* 0x000ea400080010ff */
[----:B--2---:R-:W-:Y:S05]  /*7730*/  @!P0 BRA `(.L_x_99) ;  /* 0xfffffffc00f08947 */ /* 0x004fea000383ffff */
[----:B------:R-:W-:Y:S05]  /*7740*/  BRA `(.L_x_27) ;  /* 0xffffffa000c47947 */ /* 0x000fea000383ffff */
.L_x_32:
[----:B-1----:R1:W2:Y:S02]  /*7750*/  SYNCS.PHASECHK.TRANS64.TRYWAIT P0, [R2+URZ+0x90], R3 ;  /* 0x00009003020075a7 */ /* 0x0022a400080011ff */
[----:B--2---:R-:W-:Y:S05]  /*7760*/  @!P0 NANOSLEEP.SYNCS 0x989680 ;  /* 0x009896800000895d */ /* 0x004fea0003900000 */
[----:B------:R-:W2:Y:S02]  /*7770*/  @!P0 SYNCS.PHASECHK.TRANS64 P0, [R2+URZ+0x90], R3 ;  /* 0x00009003020085a7 */ /* 0x000ea400080010ff */
[----:B--2---:R-:W-:Y:S05]  /*7780*/  @!P0 BRA `(.L_x_32) ;  /* 0xfffffffc00f08947 */ /* 0x004fea000383ffff */
[----:B------:R-:W-:Y:S05]  /*7790*/  BRA `(.L_x_100) ;  /* 0xffffffa400547947 */ /* 0x000fea000383ffff */
.L_x_36:
[----:B------:R-:W-:-:S07]  /*77a0*/  MOV R0, UR5 ;  /* 0x0000000500007c02 */ /* 0x000fce0008000f00 */
.L_x_101:
[----:B-1----:R1:W2:Y:S02]  /*77b0*/  SYNCS.PHASECHK.TRANS64.TRYWAIT P0, [R0+URZ], R3 ;  /* 0x00000003000075a7 */ /* 0x0022a400080011ff */
[----:B--2---:R-:W-:Y:S05]  /*77c0*/  @!P0 NANOSLEEP.SYNCS 0x989680 ;  /* 0x009896800000895d */ /* 0x004fea0003900000 */
[----:B------:R-:W2:Y:S02]  /*77d0*/  @!P0 SYNCS.PHASECHK.TRANS64 P0, [R0+URZ], R3 ;  /* 0x00000003000085a7 */ /* 0x000ea400080010ff */
[----:B--2---:R-:W-:Y:S05]  /*77e0*/  @!P0 BRA `(.L_x_101) ;  /* 0xfffffffc00f08947 */ /* 0x004fea000383ffff */
[----:B------:R-:W-:Y:S05]  /*77f0*/  BRA `(.L_x_102) ;  /* 0xffffffa800c47947 */ /* 0x000fea000383ffff */
.L_x_37:
[----:B------:R-:W-:-:S07]  /*7800*/  MOV R0, UR5 ;  /* 0x0000000500007c02 */ /* 0x000fce0008000f00 */
.L_x_103:
[----:B-1----:R1:W2:Y:S02]  /*7810*/  SYNCS.PHASECHK.TRANS64.TRYWAIT P0, [R0+URZ], R3 ;  /* 0x00000003000075a7 */ /* 0x0022a400080011ff */
[----:B--2---:R-:W-:Y:S05]  /*7820*/  @!P0 NANOSLEEP.SYNCS 0x989680 ;  /* 0x009896800000895d */ /* 0x004fea0003900000 */
[----:B------:R-:W2:Y:S02]  /*7830*/  @!P0 SYNCS.PHASECHK.TRANS64 P0, [R0+URZ], R3 ;  /* 0x00000003000085a7 */ /* 0x000ea400080010ff */
[----:B--2---:R-:W-:Y:S05]  /*7840*/  @!P0 BRA `(.L_x_103) ;  /* 0xfffffffc00f08947 */ /* 0x004fea000383ffff */
[----:B------:R-:W-:Y:S05]  /*7850*/  BRA `(.L_x_104) ;  /* 0xffffffa800d07947 */ /* 0x000fea000383ffff */
.L_x_38:
[----:B------:R-:W-:-:S07]  /*7860*/  MOV R0, UR5 ;  /* 0x0000000500007c02 */ /* 0x000fce0008000f00 */
.L_x_105:
[----:B-1----:R1:W2:Y:S02]  /*7870*/  SYNCS.PHASECHK.TRANS64.TRYWAIT P0, [R0+URZ], R3 ;  /* 0x00000003000075a7 */ /* 0x0022a400080011ff */
[----:B--2---:R-:W-:Y:S05]  /*7880*/  @!P0 NANOSLEEP.SYNCS 0x989680 ;  /* 0x009896800000895d */ /* 0x004fea0003900000 */
[----:B------:R-:W2:Y:S02]  /*7890*/  @!P0 SYNCS.PHASECHK.TRANS64 P0, [R0+URZ], R3 ;  /* 0x00000003000085a7 */ /* 0x000ea400080010ff */
[----:B--2---:R-:W-:Y:S05]  /*78a0*/  @!P0 BRA `(.L_x_105) ;  /* 0xfffffffc00f08947 */ /* 0x004fea000383ffff */
[----:B------:R-:W-:Y:S05]  /*78b0*/  BRA `(.L_x_106) ;  /* 0xffffffa800dc7947 */ /* 0x000fea000383ffff */
.L_x_39:
[----:B------:R-:W-:-:S07]  /*78c0*/  MOV R0, UR5 ;  /* 0x0000000500007c02 */ /* 0x000fce0008000f00 */
.L_x_107:
[----:B-1----:R1:W2:Y:S02]  /*78d0*/  SYNCS.PHASECHK.TRANS64.TRYWAIT P0, [R0+URZ], R3 ;  /* 0x00000003000075a7 */ /* 0x0022a400080011ff */
[----:B--2---:R-:W-:Y:S05]  /*78e0*/  @!P0 NANOSLEEP.SYNCS 0x989680 ;  /* 0x009896800000895d */ /* 0x004fea0003900000 */
[----:B------:R-:W2:Y:S02]  /*78f0*/  @!P0 SYNCS.PHASECHK.TRANS64 P0, [R0+URZ], R3 ;  /* 0x00000003000085a7 */ /* 0x000ea400080010ff */
[----:B--2---:R-:W-:Y:S05]  /*7900*/  @!P0 BRA `(.L_x_107) ;  /* 0xfffffffc00f08947 */ /* 0x004fea000383ffff */
[----:B------:R-:W-:Y:S05]  /*7910*/  BRA `(.L_x_108) ;  /* 0xffffffa800e87947 */ /* 0x000fea000383ffff */
.L_x_40:
[----:B------:R-:W-:-:S07]  /*7920*/  MOV R0, UR5 ;  /* 0x0000000500007c02 */ /* 0x000fce0008000f00 */
.L_x_109:
[----:B-1----:R1:W2:Y:S02]  /*7930*/  SYNCS.PHASECHK.TRANS64.TRYWAIT P0, [R0+URZ], R3 ;  /* 0x00000003000075a7 */ /* 0x0022a400080011ff */
[----:B--2---:R-:W-:Y:S05]  /*7940*/  @!P0 NANOSLEEP.SYNCS 0x989680 ;  /* 0x009896800000895d */ /* 0x004fea0003900000 */
[----:B------:R-:W2:Y:S02]  /*7950*/  @!P0 SYNCS.PHASECHK.TRANS64 P0, [R0+URZ], R3 ;  /* 0x00000003000085a7 */ /* 0x000ea400080010ff */
[----:B--2---:R-:W-:Y:S05]  /*7960*/  @!P0 BRA `(.L_x_109) ;  /* 0xfffffffc00f08947 */ /* 0x004fea000383ffff */
[----:B------:R-:W-:Y:S05]  /*7970*/  BRA `(.L_x_110) ;  /* 0xffffffa800f47947 */ /* 0x000fea000383ffff */
.L_x_41:
[----:B------:R-:W-:-:S07]  /*7980*/  MOV R0, UR5 ;  /* 0x0000000500007c02 */ /* 0x000fce0008000f00 */
.L_x_111:
[----:B-1----:R1:W2:Y:S02]  /*7990*/  SYNCS.PHASECHK.TRANS64.TRYWAIT P0, [R0+URZ], R3 ;  /* 0x00000003000075a7 */ /* 0x0022a400080011ff */
[----:B--2---:R-:W-:Y:S05]  /*79a0*/  @!P0 NANOSLEEP.SYNCS 0x989680 ;  /* 0x009896800000895d */ /* 0x004fea0003900000 */
[----:B------:R-:W2:Y:S02]  /*79b0*/  @!P0 SYNCS.PHASECHK.TRANS64 P0, [R0+URZ], R3 ;  /* 0x00000003000085a7 */ /* 0x000ea400080010ff */
[----:B--2---:R-:W-:Y:S05]  /*79c0*/  @!P0 BRA `(.L_x_111) ;  /* 0xfffffffc00f08947 */ /* 0x004fea000383ffff */
[----:B------:R-:W-:Y:S05]  /*79d0*/  BRA `(.L_x_112) ;  /* 0xffffffac00007947 */ /* 0x000fea000383ffff */
.L_x_44:
[----:B-1----:R1:W2:Y:S02]  /*79e0*/  SYNCS.PHASECHK.TRANS64.TRYWAIT P0, [R2+URZ+0xf0], R5 ;  /* 0x0000f005020075a7 */ /* 0x0022a400080011ff */
[----:B--2---:R-:W-:Y:S05]  /*79f0*/  @!P0 NANOSLEEP.SYNCS 0x989680 ;  /* 0x009896800000895d */ /* 0x004fea0003900000 */
[----:B------:R-:W2:Y:S02]  /*7a00*/  @!P0 SYNCS.PHASECHK.TRANS64 P0, [R2+URZ+0xf0], R5 ;  /* 0x0000f005020085a7 */ /* 0x000ea400080010ff */
[----:B--2---:R-:W-:Y:S05]  /*7a10*/  @!P0 BRA `(.L_x_44) ;  /* 0xfffffffc00f08947 */ /* 0x004fea000383ffff */
[----:B------:R-:W-:Y:S05]  /*7a20*/  BRA `(.L_x_113) ;  /* 0xffffffac005c7947 */ /* 0x000fea000383ffff */
.L_x_45:
[----:B------:R-:W-:-:S07]  /*7a30*/  MOV R2, UR5 ;  /* 0x0000000500027c02 */ /* 0x000fce0008000f00 */
.L_x_114:
[----:B-1----:R1:W2:Y:S02]  /*7a40*/  SYNCS.PHASECHK.TRANS64.TRYWAIT P0, [R2+URZ+0xa0], R5 ;  /* 0x0000a005020075a7 */ /* 0x0022a400080011ff */
[----:B--2---:R-:W-:Y:S05]  /*7a50*/  @!P0 NANOSLEEP.SYNCS 0x989680 ;  /* 0x009896800000895d */ /* 0x004fea0003900000 */
[----:B------:R-:W2:Y:S02]  /*7a60*/  @!P0 SYNCS.PHASECHK.TRANS64 P0, [R2+URZ+0xa0], R5 ;  /* 0x0000a005020085a7 */ /* 0x000ea400080010ff */
[----:B--2---:R-:W-:Y:S05]  /*7a70*/  @!P0 BRA `(.L_x_114) ;  /* 0xfffffffc00f08947 */ /* 0x004fea000383ffff */
[----:B------:R-:W-:Y:S05]  /*7a80*/  BRA `(.L_x_115) ;  /* 0xffffffac006c7947 */ /* 0x000fea000383ffff */
.L_x_46:
[----:B-1----:R1:W2:Y:S02]  /*7a90*/  SYNCS.PHASECHK.TRANS64.TRYWAIT P1, [R2+URZ+0x90], R5 ;  /* 0x00009005020075a7 */ /* 0x0022a400080211ff */
[----:B--2---:R-:W-:Y:S05]  /*7aa0*/  @!P1 NANOSLEEP.SYNCS 0x989680 ;  /* 0x009896800000995d */ /* 0x004fea0003900000 */
[----:B------:R-:W2:Y:S02]  /*7ab0*/  @!P1 SYNCS.PHASECHK.TRANS64 P1, [R2+URZ+0x90], R5 ;  /* 0x00009005020095a7 */ /* 0x000ea400080210ff */
[----:B--2---:R-:W-:Y:S05]  /*7ac0*/  @!P1 BRA `(.L_x_46) ;  /* 0xfffffffc00f09947 */ /* 0x004fea000383ffff */
[----:B------:R-:W-:Y:S05]  /*7ad0*/  BRA `(.L_x_116) ;  /* 0xffffffac009c7947 */ /* 0x000fea000383ffff */
.L_x_49:
[----:B------:R-:W-:-:S07]  /*7ae0*/  MOV R0, UR5 ;  /* 0x0000000500007c02 */ /* 0x000fce0008000f00 */
.L_x_117:
[----:B-1----:R1:W2:Y:S02]  /*7af0*/  SYNCS.PHASECHK.TRANS64.TRYWAIT P0, [R0+URZ+0xa0], R3 ;  /* 0x0000a003000075a7 */ /* 0x0022a400080011ff */
[----:B--2---:R-:W-:Y:S05]  /*7b00*/  @!P0 NANOSLEEP.SYNCS 0x989680 ;  /* 0x009896800000895d */ /* 0x004fea0003900000 */
[----:B------:R-:W2:Y:S02]  /*7b10*/  @!P0 SYNCS.PHASECHK.TRANS64 P0, [R0+URZ+0xa0], R3 ;  /* 0x0000a003000085a7 */ /* 0x000ea400080010ff */
[----:B--2---:R-:W-:Y:S05]  /*7b20*/  @!P0 BRA `(.L_x_117) ;  /* 0xfffffffc00f08947 */ /* 0x004fea000383ffff */
[----:B------:R-:W-:Y:S05]  /*7b30*/  BRA `(.L_x_48) ;  /* 0xffffffac00f07947 */ /* 0x000fea000383ffff */
.L_x_56:
[----:B-1----:R1:W2:Y:S02]  /*7b40*/  SYNCS.PHASECHK.TRANS64.TRYWAIT P1, [R0+URZ+0x90], R5 ;  /* 0x00009005000075a7 */ /* 0x0022a400080211ff */
[----:B--2---:R-:W-:Y:S05]  /*7b50*/  @!P1 NANOSLEEP.SYNCS 0x989680 ;  /* 0x009896800000995d */ /* 0x004fea0003900000 */
[----:B------:R-:W2:Y:S02]  /*7b60*/  @!P1 SYNCS.PHASECHK.TRANS64 P1, [R0+URZ+0x90], R5 ;  /* 0x00009005000095a7 */ /* 0x000ea400080210ff */
[----:B--2---:R-:W-:Y:S05]  /*7b70*/  @!P1 BRA `(.L_x_56) ;  /* 0xfffffffc00f09947 */ /* 0x004fea000383ffff */
[----:B------:R-:W-:Y:S05]  /*7b80*/  BRA `(.L_x_118) ;  /* 0xffffffb400607947 */ /* 0x000fea000383ffff */
.L_x_57:
[----:B------:R-:W-:-:S07]  /*7b90*/  MOV R3, UR14 ;  /* 0x0000000e00037c02 */ /* 0x000fce0008000f00 */
.L_x_119:
[----:B-1----:R1:W2:Y:S02]  /*7ba0*/  SYNCS.PHASECHK.TRANS64.TRYWAIT P0, [R3+URZ+0xd0], R0 ;  /* 0x0000d000030075a7 */ /* 0x0022a400080011ff */
[----:B--2---:R-:W-:Y:S05]  /*7bb0*/  @!P0 NANOSLEEP.SYNCS 0x989680 ;  /* 0x009896800000895d */ /* 0x004fea0003900000 */
[----:B------:R-:W2:Y:S02]  /*7bc0*/  @!P0 SYNCS.PHASECHK.TRANS64 P0, [R3+URZ+0xd0], R0 ;  /* 0x0000d000030085a7 */ /* 0x000ea400080010ff */
[----:B--2---:R-:W-:Y:S05]  /*7bd0*/  @!P0 BRA `(.L_x_119) ;  /* 0xfffffffc00f08947 */ /* 0x004fea000383ffff */
[----:B------:R-:W-:Y:S05]  /*7be0*/  BRA `(.L_x_120) ;  /* 0xffffffb400987947 */ /* 0x000fea000383ffff */
.L_x_60:
[----:B------:R-:W-:Y:S07]  /*7bf0*/  MOV R0, UR7 ;  /* 0x0000000700007c02 */ /* 0x000fee0008000f00 */
.L_x_121:
[----:B-1----:R1:W2:Y:S02]  /*7c00*/  SYNCS.PHASECHK.TRANS64.TRYWAIT P0, [R0+URZ], R3 ;  /* 0x00000003000075a7 */ /* 0x0022a400080011ff */
[----:B--2---:R-:W-:Y:S05]  /*7c10*/  @!P0 NANOSLEEP.SYNCS 0x989680 ;  /* 0x009896800000895d */ /* 0x004fea0003900000 */
[----:B------:R-:W2:Y:S02]  /*7c20*/  @!P0 SYNCS.PHASECHK.TRANS64 P0, [R0+URZ], R3 ;  /* 0x00000003000085a7 */ /* 0x000ea400080010ff */
[----:B--2---:R-:W-:Y:S05]  /*7c30*/  @!P0 BRA `(.L_x_121) ;  /* 0xfffffffc00f08947 */ /* 0x004fea000383ffff */
[----:B------:R-:W-:Y:S05]  /*7c40*/  BRA `(.L_x_59) ;  /* 0xffffffb400b47947 */ /* 0x000fea000383ffff */
.L_x_63:
[----:B------:R-:W-:-:S07]  /*7c50*/  MOV R0, UR5 ;  /* 0x0000000500007c02 */ /* 0x000fce0008000f00 */
.L_x_122:
[----:B--2---:R2:W3:Y:S02]  /*7c60*/  SYNCS.PHASECHK.TRANS64.TRYWAIT P0, [R0+URZ], R3 ;  /* 0x00000003000075a7 */ /* 0x0044e400080011ff */
[----:B---3--:R-:W-:Y:S05]  /*7c70*/  @!P0 NANOSLEEP.SYNCS 0x989680 ;  /* 0x009896800000895d */ /* 0x008fea0003900000 */
[----:B------:R-:W3:Y:S02]  /*7c80*/  @!P0 SYNCS.PHASECHK.TRANS64 P0, [R0+URZ], R3 ;  /* 0x00000003000085a7 */ /* 0x000ee400080010ff */
[----:B---3--:R-:W-:Y:S05]  /*7c90*/  @!P0 BRA `(.L_x_122) ;  /* 0xfffffffc00f08947 */ /* 0x008fea000383ffff */
[----:B------:R-:W-:Y:S05]  /*7ca0*/  BRA `(.L_x_123) ;  /* 0xffffffb800907947 */ /* 0x000fea000383ffff */
.L_x_64:
[----:B------:R-:W-:-:S07]  /*7cb0*/  MOV R0, UR5 ;  /* 0x0000000500007c02 */ /* 0x000fce0008000f00 */
.L_x_124:
[----:B--2---:R2:W3:Y:S02]  /*7cc0*/  SYNCS.PHASECHK.TRANS64.TRYWAIT P0, [R0+URZ], R3 ;  /* 0x00000003000075a7 */ /* 0x0044e400080011ff */
[----:B---3--:R-:W-:Y:S05]  /*7cd0*/  @!P0 NANOSLEEP.SYNCS 0x989680 ;  /* 0x009896800000895d */ /* 0x008fea0003900000 */
[----:B------:R-:W3:Y:S02]  /*7ce0*/  @!P0 SYNCS.PHASECHK.TRANS64 P0, [R0+URZ], R3 ;  /* 0x00000003000085a7 */ /* 0x000ee400080010ff */
[----:B---3--:R-:W-:Y:S05]  /*7cf0*/  @!P0 BRA `(.L_x_124) ;  /* 0xfffffffc00f08947 */ /* 0x008fea000383ffff */
[----:B------:R-:W-:Y:S05]  /*7d00*/  BRA `(.L_x_125) ;  /* 0xffffffb8009c7947 */ /* 0x000fea000383ffff */
.L_x_65:
[----:B------:R-:W-:-:S07]  /*7d10*/  MOV R0, UR5 ;  /* 0x0000000500007c02 */ /* 0x000fce0008000f00 */
.L_x_126:
[----:B--2---:R2:W3:Y:S02]  /*7d20*/  SYNCS.PHASECHK.TRANS64.TRYWAIT P0, [R0+URZ], R3 ;  /* 0x00000003000075a7 */ /* 0x0044e400080011ff */
[----:B---3--:R-:W-:Y:S05]  /*7d30*/  @!P0 NANOSLEEP.SYNCS 0x989680 ;  /* 0x009896800000895d */ /* 0x008fea0003900000 */
[----:B------:R-:W3:Y:S02]  /*7d40*/  @!P0 SYNCS.PHASECHK.TRANS64 P0, [R0+URZ], R3 ;  /* 0x00000003000085a7 */ /* 0x000ee400080010ff */
[----:B---3--:R-:W-:Y:S05]  /*7d50*/  @!P0 BRA `(.L_x_126) ;  /* 0xfffffffc00f08947 */ /* 0x008fea000383ffff */
[----:B------:R-:W-:Y:S05]  /*7d60*/  BRA `(.L_x_127) ;  /* 0xffffffb800a87947 */ /* 0x000fea000383ffff */
.L_x_66:
[----:B------:R-:W-:-:S07]  /*7d70*/  MOV R0, UR6 ;  /* 0x0000000600007c02 */ /* 0x000fce0008000f00 */
.L_x_128:
[----:B--2---:R2:W3:Y:S02]  /*7d80*/  SYNCS.PHASECHK.TRANS64.TRYWAIT P0, [R0+URZ], R3 ;  /* 0x00000003000075a7 */ /* 0x0044e400080011ff */
[----:B---3--:R-:W-:Y:S05]  /*7d90*/  @!P0 NANOSLEEP.SYNCS 0x989680 ;  /* 0x009896800000895d */ /* 0x008fea0003900000 */
[----:B------:R-:W3:Y:S02]  /*7da0*/  @!P0 SYNCS.PHASECHK.TRANS64 P0, [R0+URZ], R3 ;  /* 0x00000003000085a7 */ /* 0x000ee400080010ff */
[----:B---3--:R-:W-:Y:S05]  /*7db0*/  @!P0 BRA `(.L_x_128) ;  /* 0xfffffffc00f08947 */ /* 0x008fea000383ffff */
[----:B------:R-:W-:Y:S05]  /*7dc0*/  BRA `(.L_x_129) ;  /* 0xffffffb800b47947 */ /* 0x000fea000383ffff */
.L_x_71:
[----:B--2---:R2:W3:Y:S02]  /*7dd0*/  SYNCS.PHASECHK.TRANS64.TRYWAIT P0, [R0+URZ+0x90], R3 ;  /* 0x00009003000075a7 */ /* 0x0044e400080011ff */
[----:B---3--:R-:W-:Y:S05]  /*7de0*/  @!P0 NANOSLEEP.SYNCS 0x989680 ;  /* 0x009896800000895d */ /* 0x008fea0003900000 */
[----:B------:R-:W3:Y:S02]  /*7df0*/  @!P0 SYNCS.PHASECHK.TRANS64 P0, [R0+URZ+0x90], R3 ;  /* 0x00009003000085a7 */ /* 0x000ee400080010ff */
[----:B---3--:R-:W-:Y:S05]  /*7e00*/  @!P0 BRA `(.L_x_71) ;  /* 0xfffffffc00f08947 */ /* 0x008fea000383ffff */
[----:B------:R-:W-:Y:S05]  /*7e10*/  BRA `(.L_x_130) ;  /* 0xffffffbc00b07947 */ /* 0x000fea000383ffff */
.L_x_74:
[----:B------:R-:W-:Y:S07]  /*7e20*/  MOV R0, UR7 ;  /* 0x0000000700007c02 */ /* 0x000fee0008000f00 */
.L_x_131:
[----:B--2---:R2:W3:Y:S02]  /*7e30*/  SYNCS.PHASECHK.TRANS64.TRYWAIT P0, [R0+URZ+0x88], R3 ;  /* 0x00008803000075a7 */ /* 0x0044e400080011ff */
[----:B---3--:R-:W-:Y:S05]  /*7e40*/  @!P0 NANOSLEEP.SYNCS 0x989680 ;  /* 0x009896800000895d */ /* 0x008fea0003900000 */
[----:B------:R-:W3:Y:S02]  /*7e50*/  @!P0 SYNCS.PHASECHK.TRANS64 P0, [R0+URZ+0x88], R3 ;  /* 0x00008803000085a7 */ /* 0x000ee400080010ff */
[----:B---3--:R-:W-:Y:S05]  /*7e60*/  @!P0 BRA `(.L_x_131) ;  /* 0xfffffffc00f08947 */ /* 0x008fea000383ffff */
[----:B------:R-:W-:Y:S05]  /*7e70*/  BRA `(.L_x_73) ;  /* 0xffffffc0009c7947 */ /* 0x000fea000383ffff */
.L_x_77:
[----:B------:R-:W-:Y:S07]  /*7e80*/  MOV R3, UR7 ;  /* 0x0000000700037c02 */ /* 0x000fee0008000f00 */
.L_x_132:
[----:B-1----:R1:W2:Y:S02]  /*7e90*/  SYNCS.PHASECHK.TRANS64.TRYWAIT P2, [R3+URZ+0x78], R26 ;  /* 0x0000781a030075a7 */ /* 0x0022a400080411ff */
[----:B--2---:R-:W-:Y:S05]  /*7ea0*/  @!P2 NANOSLEEP.SYNCS 0x989680 ;  /* 0x009896800000a95d */ /* 0x004fea0003900000 */
[----:B------:R-:W2:Y:S02]  /*7eb0*/  @!P2 SYNCS.PHASECHK.TRANS64 P2, [R3+URZ+0x78], R26 ;  /* 0x0000781a0300a5a7 */ /* 0x000ea400080410ff */
[----:B--2---:R-:W-:Y:S05]  /*7ec0*/  @!P2 BRA `(.L_x_132) ;  /* 0xfffffffc00f0a947 */ /* 0x004fea000383ffff */
[----:B------:R-:W-:Y:S05]  /*7ed0*/  BRA `(.L_x_133) ;  /* 0xffffffc400307947 */ /* 0x000fea000383ffff */
.L_x_80:
[----:B--2---:R2:W4:Y:S02]  /*7ee0*/  SYNCS.PHASECHK.TRANS64.TRYWAIT P0, [R0+URZ+0x90], R3 ;  /* 0x00009003000075a7 */ /* 0x00452400080011ff */
[----:B----4-:R-:W-:Y:S05]  /*7ef0*/  @!P0 NANOSLEEP.SYNCS 0x989680 ;  /* 0x009896800000895d */ /* 0x010fea0003900000 */
[----:B------:R-:W4:Y:S02]  /*7f00*/  @!P0 SYNCS.PHASECHK.TRANS64 P0, [R0+URZ+0x90], R3 ;  /* 0x00009003000085a7 */ /* 0x000f2400080010ff */
[----:B----4-:R-:W-:Y:S05]  /*7f10*/  @!P0 BRA `(.L_x_80) ;  /* 0xfffffffc00f08947 */ /* 0x010fea000383ffff */
[----:B------:R-:W-:Y:S05]  /*7f20*/  BRA `(.L_x_134) ;  /* 0xffffffc800b87947 */ /* 0x000fea000383ffff */
.L_x_86:
[----:B------:R-:W-:Y:S07]  /*7f30*/  MOV R0, UR44 ;  /* 0x0000002c00007c02 */ /* 0x000fee0008000f00 */
.L_x_135:
[----:B-1----:R1:W3:Y:S02]  /*7f40*/  SYNCS.PHASECHK.TRANS64.TRYWAIT P0, [R0+URZ+0x70], R3 ;  /* 0x00007003000075a7 */ /* 0x0022e400080011ff */
[----:B---3--:R-:W-:Y:S05]  /*7f50*/  @!P0 NANOSLEEP.SYNCS 0x989680 ;  /* 0x009896800000895d */ /* 0x008fea0003900000 */
[----:B------:R-:W3:Y:S02]  /*7f60*/  @!P0 SYNCS.PHASECHK.TRANS64 P0, [R0+URZ+0x70], R3 ;  /* 0x00007003000085a7 */ /* 0x000ee400080010ff */
[----:B---3--:R-:W-:Y:S05]  /*7f70*/  @!P0 BRA `(.L_x_135) ;  /* 0xfffffffc00f08947 */ /* 0x008fea000383ffff */
[----:B------:R-:W-:Y:S05]  /*7f80*/  BRA `(.L_x_85) ;  /* 0xffffffd000e47947 */ /* 0x000fea000383ffff */
.L_x_88:
[----:B------:R-:W-:Y:S07]  /*7f90*/  MOV R3, UR50 ;  /* 0x0000003200037c02 */ /* 0x000fee0008000f00 */
.L_x_136:
[----:B-1----:R1:W2:Y:S02]  /*7fa0*/  SYNCS.PHASECHK.TRANS64.TRYWAIT P1, [R3+URZ+0xb0], R8 ;  /* 0x0000b008030075a7 */ /* 0x0022a400080211ff */
[----:B--2---:R-:W-:Y:S05]  /*7fb0*/  @!P1 NANOSLEEP.SYNCS 0x989680 ;  /* 0x009896800000995d */ /* 0x004fea0003900000 */
[----:B------:R-:W2:Y:S02]  /*7fc0*/  @!P1 SYNCS.PHASECHK.TRANS64 P1, [R3+URZ+0xb0], R8 ;  /* 0x0000b008030095a7 */ /* 0x000ea400080210ff */
[----:B--2---:R-:W-:Y:S05]  /*7fd0*/  @!P1 BRA `(.L_x_136) ;  /* 0xfffffffc00f09947 */ /* 0x004fea000383ffff */
[----:B------:R-:W-:Y:S05]  /*7fe0*/  BRA `(.L_x_87) ;  /* 0xffffffd4007c7947 */ /* 0x000fea000383ffff */
        .weak           $__internal_0_$__cuda_sm10x_tcgen05_guardrail_trap_col_being_dealloced_not_returned_by_alloc
        .type           $__internal_0_$__cuda_sm10x_tcgen05_guardrail_trap_col_being_dealloced_not_returned_by_alloc,@function
        .size           $__internal_0_$__cuda_sm10x_tcgen05_guardrail_trap_col_being_dealloced_not_returned_by_alloc,($__internal_1_$__cuda_sm10x_tcgen05_guardrail_trap_phase_invalid_during_alloc - $__internal_0_$__cuda_sm10x_tcgen05_guardrail_trap_col_being_dealloced_not_returned_by_alloc)
$__internal_0_$__cuda_sm10x_tcgen05_guardrail_trap_col_being_dealloced_not_returned_by_alloc:
[----:B------:R-:W-:Y:S05]  /*7ff0*/  BPT.TRAP 0x1 ;  /* 0x000000040000795c */ /* 0x000fea0000300000 */
[----:B------:R-:W-:-:S04]  /*8000*/  HFMA2 R3, -RZ, RZ, 0, 0 ;  /* 0x00000000ff037431 */ /* 0x000fc800000001ff */
[----:B------:R-:W-:Y:S05]  /*8010*/  RET.REL.NODEC R2 `(_ZN7cutlass13device_kernelINS_4gemm6kernel13GemmUniversalIN4cute5tupleIJiiiiEEENS1_10collective13CollectiveMmaINS1_35MainloopSm100TmaUmmaWarpSpecializedILi7ELi2ELi4ENS5_IJNS4_1CILi1EEESB_SB_EEEEENS5_IJNSA_ILi128EEENSA_ILi80EEESE_EEEaNS5_IJlSB_lEEEaSH_NS4_8TiledMMAINS4_8MMA_AtomIJNS4_15SM100_MMA_S8_SSIaaiLi128ELi80ELNS4_4UMMA5MajorE0ELSM_0ELNSL_8SaturateE0EEEEEENS4_6LayoutISC_NS5_IJNSA_ILi0EEESR_SR_EEEEENS5_IJNS4_10UnderscoreESU_SU_EEEEENS4_13SM90_TMA_LOADENS4_14ComposedLayoutINS4_7SwizzleILi3ELi4ELi3EEENS4_18smem_ptr_flag_bitsILi8EEENSQ_INS5_IJNSA_ILi8EEESE_EEENS5_IJSE_SB_EEEEEEEvNS4_8identityESX_S17_vS18_EENS_8epilogue10collective18CollectiveEpilogueINS1A_23Sm100TmaWarpSpecializedILi1ELi1ELi80ELb0ELb0EEEJSG_NS5_IJNSQ_ISE_SB_EENSQ_ISF_SB_EEEEEaSH_aSH_NS1A_6fusion15FusionCallbacksIS1E_NS1I_17LinearCombinationIaiaiLNS_15FloatRoundStyleE2EEESG_S1H_JEEENS4_5SM1004TMEM4LOAD26SM100_TMEM_LOAD_32dp32b16xESX_NSY_INSZ_ILi0ELi4ELi3EEES12_NSQ_INS5_IJS13_NSA_ILi16EEEEEENS5_IJS1T_SB_EEEEEEENS4_39AutoVectorizingCopyWithAssumedAlignmentILi128EEENS4_14SM90_TMA_STOREES1X_S1Z_S1Z_EEEvvEEEEvNT_6ParamsE) ;  /* 0xffffff7c02f87950 */ /* 0x000fea0003c3ffff */
        .weak           $__internal_1_$__cuda_sm10x_tcgen05_guardrail_trap_phase_invalid_during_alloc
        .type           $__internal_1_$__cuda_sm10x_tcgen05_guardrail_trap_phase_invalid_during_alloc,@function
        .size           $__internal_1_$__cuda_sm10x_tcgen05_guardrail_trap_phase_invalid_during_alloc,($__internal_2_$__cuda_sm10x_tcgen05_guardrail_trap_unallocated_columns_being_dealloced - $__internal_1_$__cuda_sm10x_tcgen05_guardrail_trap_phase_invalid_during_alloc)
$__internal_1_$__cuda_sm10x_tcgen05_guardrail_trap_phase_invalid_during_alloc:
[----:B------:R-:W-:Y:S05]  /*8020*/  BPT.TRAP 0x1 ;  /* 0x000000040000795c */ /* 0x000fea0000300000 */
[----:B------:R-:W-:-:S04]  /*8030*/  MOV R3, 0x0 ;  /* 0x0000000000037802 */ /* 0x000fc80000000f00 */
[----:B------:R-:W-:Y:S05]  /*8040*/  RET.REL.NODEC R2 `(_ZN7cutlass13device_kernelINS_4gemm6kernel13GemmUniversalIN4cute5tupleIJiiiiEEENS1_10collective13CollectiveMmaINS1_35MainloopSm100TmaUmmaWarpSpecializedILi7ELi2ELi4ENS5_IJNS4_1CILi1EEESB_SB_EEEEENS5_IJNSA_ILi128EEENSA_ILi80EEESE_EEEaNS5_IJlSB_lEEEaSH_NS4_8TiledMMAINS4_8MMA_AtomIJNS4_15SM100_MMA_S8_SSIaaiLi128ELi80ELNS4_4UMMA5MajorE0ELSM_0ELNSL_8SaturateE0EEEEEENS4_6LayoutISC_NS5_IJNSA_ILi0EEESR_SR_EEEEENS5_IJNS4_10UnderscoreESU_SU_EEEEENS4_13SM90_TMA_LOADENS4_14ComposedLayoutINS4_7SwizzleILi3ELi4ELi3EEENS4_18smem_ptr_flag_bitsILi8EEENSQ_INS5_IJNSA_ILi8EEESE_EEENS5_IJSE_SB_EEEEEEEvNS4_8identityESX_S17_vS18_EENS_8epilogue10collective18CollectiveEpilogueINS1A_23Sm100TmaWarpSpecializedILi1ELi1ELi80ELb0ELb0EEEJSG_NS5_IJNSQ_ISE_SB_EENSQ_ISF_SB_EEEEEaSH_aSH_NS1A_6fusion15FusionCallbacksIS1E_NS1I_17LinearCombinationIaiaiLNS_15FloatRoundStyleE2EEESG_S1H_JEEENS4_5SM1004TMEM4LOAD26SM100_TMEM_LOAD_32dp32b16xESX_NSY_INSZ_ILi0ELi4ELi3EEES12_NSQ_INS5_IJS13_NSA_ILi16EEEEEENS5_IJS1T_SB_EEEEEEENS4_39AutoVectorizingCopyWithAssumedAlignmentILi128EEENS4_14SM90_TMA_STOREES1X_S1Z_S1Z_EEEvvEEEEvNT_6ParamsE) ;  /* 0xffffff7c02ec7950 */ /* 0x000fea0003c3ffff */
        .weak           $__internal_2_$__cuda_sm10x_tcgen05_guardrail_trap_unallocated_columns_being_dealloced
        .type           $__internal_2_$__cuda_sm10x_tcgen05_guardrail_trap_unallocated_columns_being_dealloced,@function
        .size           $__internal_2_$__cuda_sm10x_tcgen05_guardrail_trap_unallocated_columns_being_dealloced,(.L_x_138 - $__internal_2_$__cuda_sm10x_tcgen05_guardrail_trap_unallocated_columns_being_dealloced)
$__internal_2_$__cuda_sm10x_tcgen05_guardrail_trap_unallocated_columns_being_dealloced:
[----:B------:R-:W-:Y:S05]  /*8050*/  BPT.TRAP 0x1 ;  /* 0x000000040000795c */ /* 0x000fea0000300000 */
[----:B------:R-:W-:-:S04]  /*8060*/  HFMA2 R3, -RZ, RZ, 0, 0 ;  /* 0x00000000ff037431 */ /* 0x000fc800000001ff */
[----:B------:R-:W-:Y:S05]  /*8070*/  RET.REL.NODEC R2 `(_ZN7cutlass13device_kernelINS_4gemm6kernel13GemmUniversalIN4cute5tupleIJiiiiEEENS1_10collective13CollectiveMmaINS1_35MainloopSm100TmaUmmaWarpSpecializedILi7ELi2ELi4ENS5_IJNS4_1CILi1EEESB_SB_EEEEENS5_IJNSA_ILi128EEENSA_ILi80EEESE_EEEaNS5_IJlSB_lEEEaSH_NS4_8TiledMMAINS4_8MMA_AtomIJNS4_15SM100_MMA_S8_SSIaaiLi128ELi80ELNS4_4UMMA5MajorE0ELSM_0ELNSL_8SaturateE0EEEEEENS4_6LayoutISC_NS5_IJNSA_ILi0EEESR_SR_EEEEENS5_IJNS4_10UnderscoreESU_SU_EEEEENS4_13SM90_TMA_LOADENS4_14ComposedLayoutINS4_7SwizzleILi3ELi4ELi3EEENS4_18smem_ptr_flag_bitsILi8EEENSQ_INS5_IJNSA_ILi8EEESE_EEENS5_IJSE_SB_EEEEEEEvNS4_8identityESX_S17_vS18_EENS_8epilogue10collective18CollectiveEpilogueINS1A_23Sm100TmaWarpSpecializedILi1ELi1ELi80ELb0ELb0EEEJSG_NS5_IJNSQ_ISE_SB_EENSQ_ISF_SB_EEEEEaSH_aSH_NS1A_6fusion15FusionCallbacksIS1E_NS1I_17LinearCombinationIaiaiLNS_15FloatRoundStyleE2EEESG_S1H_JEEENS4_5SM1004TMEM4LOAD26SM100_TMEM_LOAD_32dp32b16xESX_NSY_INSZ_ILi0ELi4ELi3EEES12_NSQ_INS5_IJS13_NSA_ILi16EEEEEENS5_IJS1T_SB_EEEEEEENS4_39AutoVectorizingCopyWithAssumedAlignmentILi128EEENS4_14SM90_TMA_STOREES1X_S1Z_S1Z_EEEvvEEEEvNT_6ParamsE) ;  /* 0xffffff7c02e07950 */ /* 0x000fea0003c3ffff */
.L_x_137:
[----:B------:R-:W-:-:S00]  /*8080*/  BRA `(.L_x_137) ;  /* 0xfffffffc00fc7947 */ /* 0x000fc0000383ffff */
[----:B------:R-:W-:-:S00]  /*8090*/  NOP ;  /* 0x0000000000007918 */ /* 0x000fc00000000000 */
        /* <DEDUP_REMOVED lines=14> */
.L_x_138:


//--------------------- .nv.global.init           --------------------------
	.section	.nv.global.init,"aw",@progbits
.nv.global.init:
	.type		$str$26,@object
	.size		$str$26,($str$25 - $str$26)
$str$26:
        /*0000*/ 	.byte	0x2f, 0x74, 0x6d, 0x70, 0x2f, 0x63, 0x75, 0x74, 0x6c, 0x61, 0x73, 0x73, 0x5f, 0x73, 0x77, 0x65
        /*0010*/ 	.byte	0x65, 0x70, 0x5f, 0x73, 0x72, 0x63, 0x2f, 0x69, 0x6e, 0x63, 0x6c, 0x75, 0x64, 0x65, 0x2f, 0x63
        /*0020*/ 	.byte	0x75, 0x74, 0x65, 0x2f, 0x61, 0x74, 0x6f, 0x6d, 0x2f, 0x63, 0x6f, 0x70, 0x79, 0x5f, 0x74, 0x72
        /*0030*/ 	.byte	0x61, 0x69, 0x74, 0x73, 0x5f, 0x73, 0x6d, 0x31, 0x30, 0x30, 0x2e, 0x68, 0x70, 0x70, 0x00
	.type		$str$25,@object
	.size		$str$25,(__unnamed_1 - $str$25)
$str$25:
        /*003f*/ 	.byte	0x28, 0x28, 0x75, 0x69, 0x6e, 0x74, 0x33, 0x32, 0x5f, 0x74, 0x28, 0x74, 0x68, 0x72, 0x65, 0x61
        /*004f*/ 	.byte	0x64, 0x49, 0x64, 0x78, 0x2e, 0x78, 0x29, 0x20, 0x2f, 0x20, 0x33, 0x32, 0x29, 0x20, 0x25, 0x20
        /*005f*/ 	.byte	0x34, 0x29, 0x20, 0x3d, 0x3d, 0x20, 0x28, 0x28, 0x28, 0x74, 0x6d, 0x65, 0x6d, 0x5f, 0x61, 0x64
        /*006f*/ 	.byte	0x64, 0x72, 0x20, 0x3e, 0x3e, 0x20, 0x31, 0x36, 0x29, 0x20, 0x2f, 0x20, 0x33, 0x32, 0x29, 0x20
        /*007f*/ 	.byte	0x25, 0x20, 0x34, 0x29, 0x00
	.type		__unnamed_1,@object
	.size		__unnamed_1,(.L_1 - __unnamed_1)
__unnamed_1:
        /*0084*/ 	.byte	0x63, 0x6f, 0x6e, 0x73, 0x74, 0x65, 0x78, 0x70, 0x72, 0x20, 0x76, 0x6f, 0x69, 0x64, 0x20, 0x63
        /* <DEDUP_REMOVED lines=36> */
        /*02d4*/ 	.byte	0x74, 0x65, 0x3a, 0x3a, 0x43, 0x3c, 0x30, 0x3e, 0x3e, 0x3e, 0x3e, 0x5d, 0x00
.L_1:


//--------------------- .nv.shared._ZN7cutlass13device_kernelINS_4gemm6kernel13GemmUniversalIN4cute5tupleIJiiiiEEENS1_10collective13CollectiveMmaINS1_35MainloopSm100TmaUmmaWarpSpecializedILi7ELi2ELi4ENS5_IJNS4_1CILi1EEESB_SB_EEEEENS5_IJNSA_ILi128EEENSA_ILi80EEESE_EEEaNS5_IJlSB_lEEEaSH_NS4_8TiledMMAINS4_8MMA_AtomIJNS4_15SM100_MMA_S8_SSIaaiLi128ELi80ELNS4_4UMMA5MajorE0ELSM_0ELNSL_8SaturateE0EEEEEENS4_6LayoutISC_NS5_IJNSA_ILi0EEESR_SR_EEEEENS5_IJNS4_10UnderscoreESU_SU_EEEEENS4_13SM90_TMA_LOADENS4_14ComposedLayoutINS4_7SwizzleILi3ELi4ELi3EEENS4_18smem_ptr_flag_bitsILi8EEENSQ_INS5_IJNSA_ILi8EEESE_EEENS5_IJSE_SB_EEEEEEEvNS4_8identityESX_S17_vS18_EENS_8epilogue10collective18CollectiveEpilogueINS1A_23Sm100TmaWarpSpecializedILi1ELi1ELi80ELb0ELb0EEEJSG_NS5_IJNSQ_ISE_SB_EENSQ_ISF_SB_EEEEEaSH_aSH_NS1A_6fusion15FusionCallbacksIS1E_NS1I_17LinearCombinationIaiaiLNS_15FloatRoundStyleE2EEESG_S1H_JEEENS4_5SM1004TMEM4LOAD26SM100_TMEM_LOAD_32dp32b16xESX_NSY_INSZ_ILi0ELi4ELi3EEES12_NSQ_INS5_IJS13_NSA_ILi16EEEEEENS5_IJS1T_SB_EEEEEEENS4_39AutoVectorizingCopyWithAssumedAlignmentILi128EEENS4_14SM90_TMA_STOREES1X_S1Z_S1Z_EEEvvEEEEvNT_6ParamsE --------------------------
	.section	.nv.shared._ZN7cutlass13device_kernelINS_4gemm6kernel13GemmUniversalIN4cute5tupleIJiiiiEEENS1_10collective13CollectiveMmaINS1_35MainloopSm100TmaUmmaWarpSpecializedILi7ELi2ELi4ENS5_IJNS4_1CILi1EEESB_SB_EEEEENS5_IJNSA_ILi128EEENSA_ILi80EEESE_EEEaNS5_IJlSB_lEEEaSH_NS4_8TiledMMAINS4_8MMA_AtomIJNS4_15SM100_MMA_S8_SSIaaiLi128ELi80ELNS4_4UMMA5MajorE0ELSM_0ELNSL_8SaturateE0EEEEEENS4_6LayoutISC_NS5_IJNSA_ILi0EEESR_SR_EEEEENS5_IJNS4_10UnderscoreESU_SU_EEEEENS4_13SM90_TMA_LOADENS4_14ComposedLayoutINS4_7SwizzleILi3ELi4ELi3EEENS4_18smem_ptr_flag_bitsILi8EEENSQ_INS5_IJNSA_ILi8EEESE_EEENS5_IJSE_SB_EEEEEEEvNS4_8identityESX_S17_vS18_EENS_8epilogue10collective18CollectiveEpilogueINS1A_23Sm100TmaWarpSpecializedILi1ELi1ELi80ELb0ELb0EEEJSG_NS5_IJNSQ_ISE_SB_EENSQ_ISF_SB_EEEEEaSH_aSH_NS1A_6fusion15FusionCallbacksIS1E_NS1I_17LinearCombinationIaiaiLNS_15FloatRoundStyleE2EEESG_S1H_JEEENS4_5SM1004TMEM4LOAD26SM100_TMEM_LOAD_32dp32b16xESX_NSY_INSZ_ILi0ELi4ELi3EEES12_NSQ_INS5_IJS13_NSA_ILi16EEEEEENS5_IJS1T_SB_EEEEEEENS4_39AutoVectorizingCopyWithAssumedAlignmentILi128EEENS4_14SM90_TMA_STOREES1X_S1Z_S1Z_EEEvvEEEEvNT_6ParamsE,"aw",@nobits
	.sectionflags	@""
	.align	16
	.zero		1024


//--------------------- .nv.shared.reserved.0     --------------------------
	.section	.nv.shared.reserved.0,"aw",@nobits
	.weak		__nv_reservedSMEM_offset_0_alias
	.size		__nv_reservedSMEM_offset_0_alias, 0, 64
	.other		__nv_reservedSMEM_offset_0_alias,@"STO_CUDA_RESERVED_SHARED STV_DEFAULT"
__nv_reservedSMEM_offset_0_alias:
	.zero		0
.nv.shared.reserved.0:
	.zero		64
	.weak		__nv_reservedSMEM_tcgen05_partition
	.type		__nv_reservedSMEM_tcgen05_partition,@object
	.size		__nv_reservedSMEM_tcgen05_partition,(.L_0 - __nv_reservedSMEM_tcgen05_partition)
__nv_reservedSMEM_tcgen05_partition:
	.zero		32
.L_0:


//--------------------- .nv.global                --------------------------
	.section	.nv.global,"aw",@nobits
.nv.global:
	.type		_ZN40_INTERNAL_72b9b49c_4_k_cu_224b7eed_269714cute1_E,@object
	.size		_ZN40_INTERNAL_72b9b49c_4_k_cu_224b7eed_269714cute1_E,(_ZN40_INTERNAL_72b9b49c_4_k_cu_224b7eed_269714cuda3std3__45__cpo6cbeginE - _ZN40_INTERNAL_72b9b49c_4_k_cu_224b7eed_269714cute1_E)
_ZN40_INTERNAL_72b9b49c_4_k_cu_224b7eed_269714cute1_E:
	.zero		1
	.type		_ZN40_INTERNAL_72b9b49c_4_k_cu_224b7eed_269714cuda3std3__45__cpo6cbeginE,@object
	.size		_ZN40_INTERNAL_72b9b49c_4_k_cu_224b7eed_269714cuda3std3__45__cpo6cbeginE,(_ZN40_INTERNAL_72b9b49c_4_k_cu_224b7eed_269714cuda3std3__48in_placeE - _ZN40_INTERNAL_72b9b49c_4_k_cu_224b7eed_269714cuda3std3__45__cpo6cbeginE)
_ZN40_INTERNAL_72b9b49c_4_k_cu_224b7eed_269714cuda3std3__45__cpo6cbeginE:
	.zero		1
	.type		_ZN40_INTERNAL_72b9b49c_4_k_cu_224b7eed_269714cuda3std3__48in_placeE,@object
	.size		_ZN40_INTERNAL_72b9b49c_4_k_cu_224b7eed_269714cuda3std3__48in_placeE,(_ZN40_INTERNAL_72b9b49c_4_k_cu_224b7eed_269714cuda3std6ranges3__45__cpo9iter_moveE - _ZN40_INTERNAL_72b9b49c_4_k_cu_224b7eed_269714cuda3std3__48in_placeE)
_ZN40_INTERNAL_72b9b49c_4_k_cu_224b7eed_269714cuda3std3__48in_placeE:
	.zero		1
	.type		_ZN40_INTERNAL_72b9b49c_4_k_cu_224b7eed_269714cuda3std6ranges3__45__cpo9iter_moveE,@object
	.size		_ZN40_INTERNAL_72b9b49c_4_k_cu_224b7eed_269714cuda3std6ranges3__45__cpo9iter_moveE,(_ZN40_INTERNAL_72b9b49c_4_k_cu_224b7eed_269714cuda3std3__45__cpo5beginE - _ZN40_INTERNAL_72b9b49c_4_k_cu_224b7eed_269714cuda3std6ranges3__45__cpo9iter_moveE)
_ZN40_INTERNAL_72b9b49c_4_k_cu_224b7eed_269714cuda3std6ranges3__45__cpo9iter_moveE:
	.zero		1
	.type		_ZN40_INTERNAL_72b9b49c_4_k_cu_224b7eed_269714cuda3std3__45__cpo5beginE,@object
	.size		_ZN40_INTERNAL_72b9b49c_4_k_cu_224b7eed_269714cuda3std3__45__cpo5beginE,(_ZN40_INTERNAL_72b9b49c_4_k_cu_224b7eed_269714cuda3std3__442_GLOBAL__N__72b9b49c_4_k_cu_224b7eed_269716ignoreE - _ZN40_INTERNAL_72b9b49c_4_k_cu_224b7eed_269714cuda3std3__45__cpo5beginE)
_ZN40_INTERNAL_72b9b49c_4_k_cu_224b7eed_269714cuda3std3__45__cpo5beginE:
	.zero		1
	.type		_ZN40_INTERNAL_72b9b49c_4_k_cu_224b7eed_269714cuda3std3__442_GLOBAL__N__72b9b49c_4_k_cu_224b7eed_269716ignoreE,@object
	.size		_ZN40_INTERNAL_72b9b49c_4_k_cu_224b7eed_269714cuda3std3__442_GLOBAL__N__72b9b49c_4_k_cu_224b7eed_269716ignoreE,(_ZN40_INTERNAL_72b9b49c_4_k_cu_224b7eed_269714cute7productE - _ZN40_INTERNAL_72b9b49c_4_k_cu_224b7eed_269714cuda3std3__442_GLOBAL__N__72b9b49c_4_k_cu_224b7eed_269716ignoreE)
_ZN40_INTERNAL_72b9b49c_4_k_cu_224b7eed_269714cuda3std3__442_GLOBAL__N__72b9b49c_4_k_cu_224b7eed_269716ignoreE:
	.zero		1
	.type		_ZN40_INTERNAL_72b9b49c_4_k_cu_224b7eed_269714cute7productE,@object
	.size		_ZN40_INTERNAL_72b9b49c_4_k_cu_224b7eed_269714cute7productE,(_ZN40_INTERNAL_72b9b49c_4_k_cu_224b7eed_269714cuda3std3__45__cpo3endE - _ZN40_INTERNAL_72b9b49c_4_k_cu_224b7eed_269714cute7productE)
_ZN40_INTERNAL_72b9b49c_4_k_cu_224b7eed_269714cute7productE:
	.zero		1
	.type		_ZN40_INTERNAL_72b9b49c_4_k_cu_224b7eed_269714cuda3std3__45__cpo3endE,@object
	.size		_ZN40_INTERNAL_72b9b49c_4_k_cu_224b7eed_269714cuda3std3__45__cpo3endE,(_ZN40_INTERNAL_72b9b49c_4_k_cu_224b7eed_269714cuda3std3__419piecewise_constructE - _ZN40_INTERNAL_72b9b49c_4_k_cu_224b7eed_269714cuda3std3__45__cpo3endE)
_ZN40_INTERNAL_72b9b49c_4_k_cu_224b7eed_269714cuda3std3__45__cpo3endE:
	.zero		1
	.type		_ZN40_INTERNAL_72b9b49c_4_k_cu_224b7eed_269714cuda3std3__419piecewise_constructE,@object
	.size		_ZN40_INTERNAL_72b9b49c_4_k_cu_224b7eed_269714cuda3std3__419piecewise_constructE,(_ZN40_INTERNAL_72b9b49c_4_k_cu_224b7eed_269714cuda3std3__45__cpo4cendE - _ZN40_INTERNAL_72b9b49c_4_k_cu_224b7eed_269714cuda3std3__419piecewise_constructE)
_ZN40_INTERNAL_72b9b49c_4_k_cu_224b7eed_269714cuda3std3__419piecewise_constructE:
	.zero		1
	.type		_ZN40_INTERNAL_72b9b49c_4_k_cu_224b7eed_269714cuda3std3__45__cpo4cendE,@object
	.size		_ZN40_INTERNAL_72b9b49c_4_k_cu_224b7eed_269714cuda3std3__45__cpo4cendE,(_ZN40_INTERNAL_72b9b49c_4_k_cu_224b7eed_269714cuda3std6ranges3__45__cpo4swapE - _ZN40_INTERNAL_72b9b49c_4_k_cu_224b7eed_269714cuda3std3__45__cpo4cendE)
_ZN40_INTERNAL_72b9b49c_4_k_cu_224b7eed_269714cuda3std3__45__cpo4cendE:
	.zero		1
	.type		_ZN40_INTERNAL_72b9b49c_4_k_cu_224b7eed_269714cuda3std6ranges3__45__cpo4swapE,@object
	.size		_ZN40_INTERNAL_72b9b49c_4_k_cu_224b7eed_269714cuda3std6ranges3__45__cpo4swapE,(.L_9 - _ZN40_INTERNAL_72b9b49c_4_k_cu_224b7eed_269714cuda3std6ranges3__45__cpo4swapE)
_ZN40_INTERNAL_72b9b49c_4_k_cu_224b7eed_269714cuda3std6ranges3__45__cpo4swapE:
	.zero		1
.L_9:


//--------------------- .nv.constant0._ZN7cutlass13device_kernelINS_4gemm6kernel13GemmUniversalIN4cute5tupleIJiiiiEEENS1_10collective13CollectiveMmaINS1_35MainloopSm100TmaUmmaWarpSpecializedILi7ELi2ELi4ENS5_IJNS4_1CILi1EEESB_SB_EEEEENS5_IJNSA_ILi128EEENSA_ILi80EEESE_EEEaNS5_IJlSB_lEEEaSH_NS4_8TiledMMAINS4_8MMA_AtomIJNS4_15SM100_MMA_S8_SSIaaiLi128ELi80ELNS4_4UMMA5MajorE0ELSM_0ELNSL_8SaturateE0EEEEEENS4_6LayoutISC_NS5_IJNSA_ILi0EEESR_SR_EEEEENS5_IJNS4_10UnderscoreESU_SU_EEEEENS4_13SM90_TMA_LOADENS4_14ComposedLayoutINS4_7SwizzleILi3ELi4ELi3EEENS4_18smem_ptr_flag_bitsILi8EEENSQ_INS5_IJNSA_ILi8EEESE_EEENS5_IJSE_SB_EEEEEEEvNS4_8identityESX_S17_vS18_EENS_8epilogue10collective18CollectiveEpilogueINS1A_23Sm100TmaWarpSpecializedILi1ELi1ELi80ELb0ELb0EEEJSG_NS5_IJNSQ_ISE_SB_EENSQ_ISF_SB_EEEEEaSH_aSH_NS1A_6fusion15FusionCallbacksIS1E_NS1I_17LinearCombinationIaiaiLNS_15FloatRoundStyleE2EEESG_S1H_JEEENS4_5SM1004TMEM4LOAD26SM100_TMEM_LOAD_32dp32b16xESX_NSY_INSZ_ILi0ELi4ELi3EEES12_NSQ_INS5_IJS13_NSA_ILi16EEEEEENS5_IJS1T_SB_EEEEEEENS4_39AutoVectorizingCopyWithAssumedAlignmentILi128EEENS4_14SM90_TMA_STOREES1X_S1Z_S1Z_EEEvvEEEEvNT_6ParamsE --------------------------
	.section	.nv.constant0._ZN7cutlass13device_kernelINS_4gemm6kernel13GemmUniversalIN4cute5tupleIJiiiiEEENS1_10collective13CollectiveMmaINS1_35MainloopSm100TmaUmmaWarpSpecializedILi7ELi2ELi4ENS5_IJNS4_1CILi1EEESB_SB_EEEEENS5_IJNSA_ILi128EEENSA_ILi80EEESE_EEEaNS5_IJlSB_lEEEaSH_NS4_8TiledMMAINS4_8MMA_AtomIJNS4_15SM100_MMA_S8_SSIaaiLi128ELi80ELNS4_4UMMA5MajorE0ELSM_0ELNSL_8SaturateE0EEEEEENS4_6LayoutISC_NS5_IJNSA_ILi0EEESR_SR_EEEEENS5_IJNS4_10UnderscoreESU_SU_EEEEENS4_13SM90_TMA_LOADENS4_14ComposedLayoutINS4_7SwizzleILi3ELi4ELi3EEENS4_18smem_ptr_flag_bitsILi8EEENSQ_INS5_IJNSA_ILi8EEESE_EEENS5_IJSE_SB_EEEEEEEvNS4_8identityESX_S17_vS18_EENS_8epilogue10collective18CollectiveEpilogueINS1A_23Sm100TmaWarpSpecializedILi1ELi1ELi80ELb0ELb0EEEJSG_NS5_IJNSQ_ISE_SB_EENSQ_ISF_SB_EEEEEaSH_aSH_NS1A_6fusion15FusionCallbacksIS1E_NS1I_17LinearCombinationIaiaiLNS_15FloatRoundStyleE2EEESG_S1H_JEEENS4_5SM1004TMEM4LOAD26SM100_TMEM_LOAD_32dp32b16xESX_NSY_INSZ_ILi0ELi4ELi3EEES12_NSQ_INS5_IJS13_NSA_ILi16EEEEEENS5_IJS1T_SB_EEEEEEENS4_39AutoVectorizingCopyWithAssumedAlignmentILi128EEENS4_14SM90_TMA_STOREES1X_S1Z_S1Z_EEEvvEEEEvNT_6ParamsE,"a",@progbits
	.sectionflags	@""
	.align	4
.nv.constant0._ZN7cutlass13device_kernelINS_4gemm6kernel13GemmUniversalIN4cute5tupleIJiiiiEEENS1_10collective13CollectiveMmaINS1_35MainloopSm100TmaUmmaWarpSpecializedILi7ELi2ELi4ENS5_IJNS4_1CILi1EEESB_SB_EEEEENS5_IJNSA_ILi128EEENSA_ILi80EEESE_EEEaNS5_IJlSB_lEEEaSH_NS4_8TiledMMAINS4_8MMA_AtomIJNS4_15SM100_MMA_S8_SSIaaiLi128ELi80ELNS4_4UMMA5MajorE0ELSM_0ELNSL_8SaturateE0EEEEEENS4_6LayoutISC_NS5_IJNSA_ILi0EEESR_SR_EEEEENS5_IJNS4_10UnderscoreESU_SU_EEEEENS4_13SM90_TMA_LOADENS4_14ComposedLayoutINS4_7SwizzleILi3ELi4ELi3EEENS4_18smem_ptr_flag_bitsILi8EEENSQ_INS5_IJNSA_ILi8EEESE_EEENS5_IJSE_SB_EEEEEEEvNS4_8identityESX_S17_vS18_EENS_8epilogue10collective18CollectiveEpilogueINS1A_23Sm100TmaWarpSpecializedILi1ELi1ELi80ELb0ELb0EEEJSG_NS5_IJNSQ_ISE_SB_EENSQ_ISF_SB_EEEEEaSH_aSH_NS1A_6fusion15FusionCallbacksIS1E_NS1I_17LinearCombinationIaiaiLNS_15FloatRoundStyleE2EEESG_S1H_JEEENS4_5SM1004TMEM4LOAD26SM100_TMEM_LOAD_32dp32b16xESX_NSY_INSZ_ILi0ELi4ELi3EEES12_NSQ_INS5_IJS13_NSA_ILi16EEEEEENS5_IJS1T_SB_EEEEEEENS4_39AutoVectorizingCopyWithAssumedAlignmentILi128EEENS4_14SM90_TMA_STOREES1X_S1Z_S1Z_EEEvvEEEEvNT_6ParamsE:
	.zero		2944


//--------------------- SYMBOLS --------------------------

	.type		.nv.reservedSmem.offset0,@object
	.size		.nv.reservedSmem.offset0,0x4
	.type		.nv.reservedSmem.cap,@object
	.size		.nv.reservedSmem.cap,0x4
	.type		__assertfail,@function
